	.headerflags	@"EF_CUDA_TEXMODE_UNIFIED EF_CUDA_64BIT_ADDRESS EF_CUDA_SM86 EF_CUDA_VIRTUAL_SM(EF_CUDA_SM86)"
	.elftype	@"ET_EXEC"


//--------------------- .nv.info                  --------------------------
	.section	.nv.info,"",@"SHT_CUDA_INFO"
	.align	4


	//----- nvinfo : EIATTR_REGCOUNT
	.align		4
        /*0000*/ 	.byte	0x04, 0x2f
        /*0002*/ 	.short	(.L_2 - .L_1)
	.align		4
.L_1:
        /*0004*/ 	.word	index@(triton_red_fused__to_copy_add_amax_amin_clamp_mul_native_layer_norm_reciprocal_12)
        /*0008*/ 	.word	0x0000007e


	//----- nvinfo : EIATTR_MIN_STACK_SIZE
	.align		4
.L_2:
        /*000c*/ 	.byte	0x04, 0x12
        /*000e*/ 	.short	(.L_4 - .L_3)
	.align		4
.L_3:
        /*0010*/ 	.word	index@(triton_red_fused__to_copy_add_amax_amin_clamp_mul_native_layer_norm_reciprocal_12)
        /*0014*/ 	.word	0x00000000


	//----- nvinfo : EIATTR_FRAME_SIZE
	.align		4
.L_4:
        /*0018*/ 	.byte	0x04, 0x11
        /*001a*/ 	.short	(.L_6 - .L_5)
	.align		4
.L_5:
        /*001c*/ 	.word	index@(triton_red_fused__to_copy_add_amax_amin_clamp_mul_native_layer_norm_reciprocal_12)
        /*0020*/ 	.word	0x00000000


	//----- nvinfo : EIATTR_MIN_STACK_SIZE
	.align		4
.L_6:
        /*0024*/ 	.byte	0x04, 0x12
        /*0026*/ 	.short	(.L_8 - .L_7)
	.align		4
.L_7:
        /*0028*/ 	.word	index@(triton_red_fused__to_copy_add_amax_amin_clamp_mul_native_layer_norm_reciprocal_12)
        /*002c*/ 	.word	0x00000000
.L_8:


//--------------------- .nv.info.triton_red_fused__to_copy_add_amax_amin_clamp_mul_native_layer_norm_reciprocal_12 --------------------------
	.section	.nv.info.triton_red_fused__to_copy_add_amax_amin_clamp_mul_native_layer_norm_reciprocal_12,"",@"SHT_CUDA_INFO"
	.sectionflags	@""
	.align	4


	//----- nvinfo : EIATTR_CUDA_API_VERSION
	.align		4
        /*0000*/ 	.byte	0x04, 0x37
        /*0002*/ 	.short	(.L_10 - .L_9)
.L_9:
        /*0004*/ 	.word	0x0000007c


	//----- nvinfo : EIATTR_SW2861232_WAR
	.align		4
.L_10:
        /*0008*/ 	.byte	0x01, 0x35
	.zero		2


	//----- nvinfo : EIATTR_PARAM_CBANK
	.align		4
        /*000c*/ 	.byte	0x04, 0x0a
        /*000e*/ 	.short	(.L_12 - .L_11)
	.align		4
.L_11:
        /*0010*/ 	.word	index@(.nv.constant0.triton_red_fused__to_copy_add_amax_amin_clamp_mul_native_layer_norm_reciprocal_12)
        /*0014*/ 	.short	0x0160
        /*0016*/ 	.short	0x0078


	//----- nvinfo : EIATTR_CBANK_PARAM_SIZE
	.align		4
.L_12:
        /*0018*/ 	.byte	0x03, 0x19
        /*001a*/ 	.short	0x0078


	//----- nvinfo : EIATTR_KPARAM_INFO
	.align		4
        /*001c*/ 	.byte	0x04, 0x17
        /*001e*/ 	.short	(.L_14 - .L_13)
.L_13:
        /*0020*/ 	.word	0x00000000
        /*0024*/ 	.short	0x000f
        /*0026*/ 	.short	0x0070
        /*0028*/ 	.byte	0x00, 0xf4, 0x21, 0x00


	//----- nvinfo : EIATTR_KPARAM_INFO
	.align		4
.L_14:
        /*002c*/ 	.byte	0x04, 0x17
        /*002e*/ 	.short	(.L_16 - .L_15)
.L_15:
        /*0030*/ 	.word	0x00000000
        /*0034*/ 	.short	0x000e
        /*0036*/ 	.short	0x006c
        /*0038*/ 	.byte	0x00, 0xf0, 0x11, 0x00


	//----- nvinfo : EIATTR_KPARAM_INFO
	.align		4
.L_16:
        /*003c*/ 	.byte	0x04, 0x17
        /*003e*/ 	.short	(.L_18 - .L_17)
.L_17:
        /*0040*/ 	.word	0x00000000
        /*0044*/ 	.short	0x000d
        /*0046*/ 	.short	0x0068
        /*0048*/ 	.byte	0x00, 0xf0, 0x11, 0x00


	//----- nvinfo : EIATTR_KPARAM_INFO
	.align		4
.L_18:
        /*004c*/ 	.byte	0x04, 0x17
        /*004e*/ 	.short	(.L_20 - .L_19)
.L_19:
        /*0050*/ 	.word	0x00000000
        /*0054*/ 	.short	0x000c
        /*0056*/ 	.short	0x0060
        /*0058*/ 	.byte	0x00, 0xf4, 0x21, 0x00


	//----- nvinfo : EIATTR_KPARAM_INFO
	.align		4
.L_20:
        /*005c*/ 	.byte	0x04, 0x17
        /*005e*/ 	.short	(.L_22 - .L_21)
.L_21:
        /*0060*/ 	.word	0x00000000
        /*0064*/ 	.short	0x000b
        /*0066*/ 	.short	0x0058
        /*0068*/ 	.byte	0x00, 0xf4, 0x21, 0x00


	//----- nvinfo : EIATTR_KPARAM_INFO
	.align		4
.L_22:
        /*006c*/ 	.byte	0x04, 0x17
        /*006e*/ 	.short	(.L_24 - .L_23)
.L_23:
        /*0070*/ 	.word	0x00000000
        /*0074*/ 	.short	0x000a
        /*0076*/ 	.short	0x0050
        /*0078*/ 	.byte	0x00, 0xf4, 0x21, 0x00


	//----- nvinfo : EIATTR_KPARAM_INFO
	.align		4
.L_24:
        /*007c*/ 	.byte	0x04, 0x17
        /*007e*/ 	.short	(.L_26 - .L_25)
.L_25:
        /*0080*/ 	.word	0x00000000
        /*0084*/ 	.short	0x0009
        /*0086*/ 	.short	0x0048
        /*0088*/ 	.byte	0x00, 0xf4, 0x21, 0x00


	//----- nvinfo : EIATTR_KPARAM_INFO
	.align		4
.L_26:
        /*008c*/ 	.byte	0x04, 0x17
        /*008e*/ 	.short	(.L_28 - .L_27)
.L_27:
        /*0090*/ 	.word	0x00000000
        /*0094*/ 	.short	0x0008
        /*0096*/ 	.short	0x0040
        /*0098*/ 	.byte	0x00, 0xf4, 0x21, 0x00


	//----- nvinfo : EIATTR_KPARAM_INFO
	.align		4
.L_28:
        /*009c*/ 	.byte	0x04, 0x17
        /*009e*/ 	.short	(.L_30 - .L_29)
.L_29:
        /*00a0*/ 	.word	0x00000000
        /*00a4*/ 	.short	0x0007
        /*00a6*/ 	.short	0x0038
        /*00a8*/ 	.byte	0x00, 0xf4, 0x21, 0x00


	//----- nvinfo : EIATTR_KPARAM_INFO
	.align		4
.L_30:
        /*00ac*/ 	.byte	0x04, 0x17
        /*00ae*/ 	.short	(.L_32 - .L_31)
.L_31:
        /*00b0*/ 	.word	0x00000000
        /*00b4*/ 	.short	0x0006
        /*00b6*/ 	.short	0x0030
        /*00b8*/ 	.byte	0x00, 0xf4, 0x21, 0x00


	//----- nvinfo : EIATTR_KPARAM_INFO
	.align		4
.L_32:
        /*00bc*/ 	.byte	0x04, 0x17
        /*00be*/ 	.short	(.L_34 - .L_33)
.L_33:
        /*00c0*/ 	.word	0x00000000
        /*00c4*/ 	.short	0x0005
        /*00c6*/ 	.short	0x0028
        /*00c8*/ 	.byte	0x00, 0xf4, 0x21, 0x00


	//----- nvinfo : EIATTR_KPARAM_INFO
	.align		4
.L_34:
        /*00cc*/ 	.byte	0x04, 0x17
        /*00ce*/ 	.short	(.L_36 - .L_35)
.L_35:
        /*00d0*/ 	.word	0x00000000
        /*00d4*/ 	.short	0x0004
        /*00d6*/ 	.short	0x0020
        /*00d8*/ 	.byte	0x00, 0xf4, 0x21, 0x00


	//----- nvinfo : EIATTR_KPARAM_INFO
	.align		4
.L_36:
        /*00dc*/ 	.byte	0x04, 0x17
        /*00de*/ 	.short	(.L_38 - .L_37)
.L_37:
        /*00e0*/ 	.word	0x00000000
        /*00e4*/ 	.short	0x0003
        /*00e6*/ 	.short	0x0018
        /*00e8*/ 	.byte	0x00, 0xf4, 0x21, 0x00


	//----- nvinfo : EIATTR_KPARAM_INFO
	.align		4
.L_38:
        /*00ec*/ 	.byte	0x04, 0x17
        /*00ee*/ 	.short	(.L_40 - .L_39)
.L_39:
        /*00f0*/ 	.word	0x00000000
        /*00f4*/ 	.short	0x0002
        /*00f6*/ 	.short	0x0010
        /*00f8*/ 	.byte	0x00, 0xf4, 0x21, 0x00


	//----- nvinfo : EIATTR_KPARAM_INFO
	.align		4
.L_40:
        /*00fc*/ 	.byte	0x04, 0x17
        /*00fe*/ 	.short	(.L_42 - .L_41)
.L_41:
        /*0100*/ 	.word	0x00000000
        /*0104*/ 	.short	0x0001
        /*0106*/ 	.short	0x0008
        /*0108*/ 	.byte	0x00, 0xf4, 0x21, 0x00


	//----- nvinfo : EIATTR_KPARAM_INFO
	.align		4
.L_42:
        /*010c*/ 	.byte	0x04, 0x17
        /*010e*/ 	.short	(.L_44 - .L_43)
.L_43:
        /*0110*/ 	.word	0x00000000
        /*0114*/ 	.short	0x0000
        /*0116*/ 	.short	0x0000
        /*0118*/ 	.byte	0x00, 0xf4, 0x21, 0x00


	//----- nvinfo : EIATTR_MAXREG_COUNT
	.align		4
.L_44:
        /*011c*/ 	.byte	0x03, 0x1b
        /*011e*/ 	.short	0x0080


	//----- nvinfo : EIATTR_COOP_GROUP_MASK_REGIDS
	.align		4
        /*0120*/ 	.byte	0x04, 0x29
        /*0122*/ 	.short	(.L_46 - .L_45)


	//   ....[0]....
.L_45:
        /*0124*/ 	.word	0xffffffff


	//   ....[1]....
        /*0128*/ 	.word	0xffffffff


	//   ....[2]....
        /*012c*/ 	.word	0xffffffff


	//   ....[3]....
        /*0130*/ 	.word	0xffffffff


	//   ....[4]....
        /*0134*/ 	.word	0xffffffff


	//   ....[5]....
        /*0138*/ 	.word	0xffffffff


	//   ....[6]....
        /*013c*/ 	.word	0xffffffff


	//   ....[7]....
        /*0140*/ 	.word	0xffffffff


	//   ....[8]....
        /*0144*/ 	.word	0xffffffff


	//   ....[9]....
        /*0148*/ 	.word	0xffffffff


	//   ....[10]....
        /*014c*/ 	.word	0xffffffff


	//   ....[11]....
        /*0150*/ 	.word	0xffffffff


	//   ....[12]....
        /*0154*/ 	.word	0xffffffff


	//   ....[13]....
        /*0158*/ 	.word	0xffffffff


	//   ....[14]....
        /*015c*/ 	.word	0xffffffff


	//   ....[15]....
        /*0160*/ 	.word	0xffffffff


	//   ....[16]....
        /*0164*/ 	.word	0xffffffff


	//   ....[17]....
        /*0168*/ 	.word	0xffffffff


	//   ....[18]....
        /*016c*/ 	.word	0xffffffff


	//   ....[19]....
        /*0170*/ 	.word	0xffffffff


	//   ....[20]....
        /*0174*/ 	.word	0xffffffff


	//   ....[21]....
        /*0178*/ 	.word	0xffffffff


	//   ....[22]....
        /*017c*/ 	.word	0xffffffff


	//   ....[23]....
        /*0180*/ 	.word	0xffffffff


	//   ....[24]....
        /*0184*/ 	.word	0xffffffff


	//   ....[25]....
        /*0188*/ 	.word	0xffffffff


	//   ....[26]....
        /*018c*/ 	.word	0xffffffff


	//   ....[27]....
        /*0190*/ 	.word	0xffffffff


	//   ....[28]....
        /*0194*/ 	.word	0xffffffff


	//   ....[29]....
        /*0198*/ 	.word	0xffffffff


	//   ....[30]....
        /*019c*/ 	.word	0xffffffff


	//   ....[31]....
        /*01a0*/ 	.word	0xffffffff


	//   ....[32]....
        /*01a4*/ 	.word	0xffffffff


	//   ....[33]....
        /*01a8*/ 	.word	0xffffffff


	//   ....[34]....
        /*01ac*/ 	.word	0xffffffff


	//   ....[35]....
        /*01b0*/ 	.word	0xffffffff


	//   ....[36]....
        /*01b4*/ 	.word	0xffffffff


	//   ....[37]....
        /*01b8*/ 	.word	0xffffffff


	//   ....[38]....
        /*01bc*/ 	.word	0xffffffff


	//   ....[39]....
        /*01c0*/ 	.word	0xffffffff


	//   ....[40]....
        /*01c4*/ 	.word	0xffffffff


	//   ....[41]....
        /*01c8*/ 	.word	0xffffffff


	//   ....[42]....
        /*01cc*/ 	.word	0xffffffff


	//   ....[43]....
        /*01d0*/ 	.word	0xffffffff


	//   ....[44]....
        /*01d4*/ 	.word	0xffffffff


	//   ....[45]....
        /*01d8*/ 	.word	0xffffffff


	//   ....[46]....
        /*01dc*/ 	.word	0xffffffff


	//   ....[47]....
        /*01e0*/ 	.word	0xffffffff


	//   ....[48]....
        /*01e4*/ 	.word	0xffffffff


	//   ....[49]....
        /*01e8*/ 	.word	0xffffffff


	//   ....[50]....
        /*01ec*/ 	.word	0xffffffff


	//   ....[51]....
        /*01f0*/ 	.word	0xffffffff


	//   ....[52]....
        /*01f4*/ 	.word	0xffffffff


	//   ....[53]....
        /*01f8*/ 	.word	0xffffffff


	//   ....[54]....
        /*01fc*/ 	.word	0xffffffff


	//   ....[55]....
        /*0200*/ 	.word	0xffffffff


	//   ....[56]....
        /*0204*/ 	.word	0xffffffff


	//   ....[57]....
        /*0208*/ 	.word	0xffffffff


	//   ....[58]....
        /*020c*/ 	.word	0xffffffff


	//   ....[59]....
        /*0210*/ 	.word	0xffffffff


	//   ....[60]....
        /*0214*/ 	.word	0xffffffff


	//   ....[61]....
        /*0218*/ 	.word	0xffffffff


	//   ....[62]....
        /*021c*/ 	.word	0xffffffff


	//   ....[63]....
        /*0220*/ 	.word	0xffffffff


	//   ....[64]....
        /*0224*/ 	.word	0xffffffff


	//   ....[65]....
        /*0228*/ 	.word	0xffffffff


	//   ....[66]....
        /*022c*/ 	.word	0xffffffff


	//   ....[67]....
        /*0230*/ 	.word	0xffffffff


	//   ....[68]....
        /*0234*/ 	.word	0xffffffff


	//   ....[69]....
        /*0238*/ 	.word	0xffffffff


	//   ....[70]....
        /*023c*/ 	.word	0xffffffff


	//   ....[71]....
        /*0240*/ 	.word	0xffffffff


	//   ....[72]....
        /*0244*/ 	.word	0xffffffff


	//   ....[73]....
        /*0248*/ 	.word	0xffffffff


	//   ....[74]....
        /*024c*/ 	.word	0xffffffff


	//   ....[75]....
        /*0250*/ 	.word	0xffffffff


	//   ....[76]....
        /*0254*/ 	.word	0xffffffff


	//   ....[77]....
        /*0258*/ 	.word	0xffffffff


	//   ....[78]....
        /*025c*/ 	.word	0xffffffff


	//   ....[79]....
        /*0260*/ 	.word	0xffffffff


	//   ....[80]....
        /*0264*/ 	.word	0xffffffff


	//   ....[81]....
        /*0268*/ 	.word	0xffffffff


	//   ....[82]....
        /*026c*/ 	.word	0xffffffff


	//   ....[83]....
        /*0270*/ 	.word	0xffffffff


	//   ....[84]....
        /*0274*/ 	.word	0xffffffff


	//   ....[85]....
        /*0278*/ 	.word	0xffffffff


	//   ....[86]....
        /*027c*/ 	.word	0xffffffff


	//   ....[87]....
        /*0280*/ 	.word	0xffffffff


	//   ....[88]....
        /*0284*/ 	.word	0xffffffff


	//   ....[89]....
        /*0288*/ 	.word	0xffffffff


	//   ....[90]....
        /*028c*/ 	.word	0xffffffff


	//   ....[91]....
        /*0290*/ 	.word	0xffffffff


	//   ....[92]....
        /*0294*/ 	.word	0xffffffff


	//   ....[93]....
        /*0298*/ 	.word	0xffffffff


	//   ....[94]....
        /*029c*/ 	.word	0xffffffff


	//   ....[95]....
        /*02a0*/ 	.word	0xffffffff


	//   ....[96]....
        /*02a4*/ 	.word	0xffffffff


	//   ....[97]....
        /*02a8*/ 	.word	0xffffffff


	//   ....[98]....
        /*02ac*/ 	.word	0xffffffff


	//   ....[99]....
        /*02b0*/ 	.word	0xffffffff


	//   ....[100]....
        /*02b4*/ 	.word	0xffffffff


	//   ....[101]....
        /*02b8*/ 	.word	0xffffffff


	//   ....[102]....
        /*02bc*/ 	.word	0xffffffff


	//   ....[103]....
        /*02c0*/ 	.word	0xffffffff


	//   ....[104]....
        /*02c4*/ 	.word	0xffffffff


	//   ....[105]....
        /*02c8*/ 	.word	0xffffffff


	//   ....[106]....
        /*02cc*/ 	.word	0xffffffff


	//   ....[107]....
        /*02d0*/ 	.word	0xffffffff


	//   ....[108]....
        /*02d4*/ 	.word	0xffffffff


	//   ....[109]....
        /*02d8*/ 	.word	0xffffffff


	//   ....[110]....
        /*02dc*/ 	.word	0xffffffff


	//   ....[111]....
        /*02e0*/ 	.word	0xffffffff


	//   ....[112]....
        /*02e4*/ 	.word	0xffffffff


	//   ....[113]....
        /*02e8*/ 	.word	0xffffffff


	//   ....[114]....
        /*02ec*/ 	.word	0xffffffff


	//   ....[115]....
        /*02f0*/ 	.word	0xffffffff


	//   ....[116]....
        /*02f4*/ 	.word	0xffffffff


	//   ....[117]....
        /*02f8*/ 	.word	0xffffffff


	//   ....[118]....
        /*02fc*/ 	.word	0xffffffff


	//   ....[119]....
        /*0300*/ 	.word	0xffffffff


	//   ....[120]....
        /*0304*/ 	.word	0xffffffff


	//   ....[121]....
        /*0308*/ 	.word	0xffffffff


	//   ....[122]....
        /*030c*/ 	.word	0xffffffff


	//   ....[123]....
        /*0310*/ 	.word	0xffffffff


	//   ....[124]....
        /*0314*/ 	.word	0xffffffff


	//   ....[125]....
        /*0318*/ 	.word	0xffffffff


	//   ....[126]....
        /*031c*/ 	.word	0xffffffff


	//   ....[127]....
        /*0320*/ 	.word	0xffffffff


	//   ....[128]....
        /*0324*/ 	.word	0xffffffff


	//   ....[129]....
        /*0328*/ 	.word	0xffffffff


	//   ....[130]....
        /*032c*/ 	.word	0xffffffff


	//   ....[131]....
        /*0330*/ 	.word	0xffffffff


	//   ....[132]....
        /*0334*/ 	.word	0xffffffff


	//   ....[133]....
        /*0338*/ 	.word	0xffffffff


	//   ....[134]....
        /*033c*/ 	.word	0xffffffff


	//   ....[135]....
        /*0340*/ 	.word	0xffffffff


	//   ....[136]....
        /*0344*/ 	.word	0xffffffff


	//   ....[137]....
        /*0348*/ 	.word	0xffffffff


	//   ....[138]....
        /*034c*/ 	.word	0xffffffff


	//   ....[139]....
        /*0350*/ 	.word	0xffffffff


	//   ....[140]....
        /*0354*/ 	.word	0xffffffff


	//   ....[141]....
        /*0358*/ 	.word	0xffffffff


	//   ....[142]....
        /*035c*/ 	.word	0xffffffff


	//   ....[143]....
        /*0360*/ 	.word	0xffffffff


	//   ....[144]....
        /*0364*/ 	.word	0xffffffff


	//   ....[145]....
        /*0368*/ 	.word	0xffffffff


	//   ....[146]....
        /*036c*/ 	.word	0xffffffff


	//   ....[147]....
        /*0370*/ 	.word	0xffffffff


	//   ....[148]....
        /*0374*/ 	.word	0xffffffff


	//   ....[149]....
        /*0378*/ 	.word	0xffffffff


	//   ....[150]....
        /*037c*/ 	.word	0xffffffff


	//   ....[151]....
        /*0380*/ 	.word	0xffffffff


	//   ....[152]....
        /*0384*/ 	.word	0xffffffff


	//   ....[153]....
        /*0388*/ 	.word	0xffffffff


	//   ....[154]....
        /*038c*/ 	.word	0xffffffff


	//   ....[155]....
        /*0390*/ 	.word	0xffffffff


	//   ....[156]....
        /*0394*/ 	.word	0xffffffff


	//   ....[157]....
        /*0398*/ 	.word	0xffffffff


	//   ....[158]....
        /*039c*/ 	.word	0xffffffff


	//   ....[159]....
        /*03a0*/ 	.word	0xffffffff


	//   ....[160]....
        /*03a4*/ 	.word	0xffffffff


	//   ....[161]....
        /*03a8*/ 	.word	0xffffffff


	//   ....[162]....
        /*03ac*/ 	.word	0xffffffff


	//   ....[163]....
        /*03b0*/ 	.word	0xffffffff


	//   ....[164]....
        /*03b4*/ 	.word	0xffffffff


	//   ....[165]....
        /*03b8*/ 	.word	0xffffffff


	//   ....[166]....
        /*03bc*/ 	.word	0xffffffff


	//   ....[167]....
        /*03c0*/ 	.word	0xffffffff


	//   ....[168]....
        /*03c4*/ 	.word	0xffffffff


	//   ....[169]....
        /*03c8*/ 	.word	0xffffffff


	//   ....[170]....
        /*03cc*/ 	.word	0xffffffff


	//   ....[171]....
        /*03d0*/ 	.word	0xffffffff


	//   ....[172]....
        /*03d4*/ 	.word	0xffffffff


	//   ....[173]....
        /*03d8*/ 	.word	0xffffffff


	//   ....[174]....
        /*03dc*/ 	.word	0xffffffff


	//   ....[175]....
        /*03e0*/ 	.word	0xffffffff


	//   ....[176]....
        /*03e4*/ 	.word	0xffffffff


	//   ....[177]....
        /*03e8*/ 	.word	0xffffffff


	//   ....[178]....
        /*03ec*/ 	.word	0xffffffff


	//   ....[179]....
        /*03f0*/ 	.word	0xffffffff


	//   ....[180]....
        /*03f4*/ 	.word	0xffffffff


	//   ....[181]....
        /*03f8*/ 	.word	0xffffffff


	//   ....[182]....
        /*03fc*/ 	.word	0xffffffff


	//   ....[183]....
        /*0400*/ 	.word	0xffffffff


	//   ....[184]....
        /*0404*/ 	.word	0xffffffff


	//   ....[185]....
        /*0408*/ 	.word	0xffffffff


	//   ....[186]....
        /*040c*/ 	.word	0xffffffff


	//   ....[187]....
        /*0410*/ 	.word	0xffffffff


	//----- nvinfo : EIATTR_COOP_GROUP_INSTR_OFFSETS
	.align		4
.L_46:
        /*0414*/ 	.byte	0x04, 0x28
        /*0416*/ 	.short	(.L_48 - .L_47)


	//   ....[0]....
.L_47:
        /*0418*/ 	.word	0x00001af0


	//   ....[1]....
        /*041c*/ 	.word	0x00001b20


	//   ....[2]....
        /*0420*/ 	.word	0x00001b30


	//   ....[3]....
        /*0424*/ 	.word	0x00001b40


	//   ....[4]....
        /*0428*/ 	.word	0x00001b50


	//   ....[5]....
        /*042c*/ 	.word	0x00001b60


	//   ....[6]....
        /*0430*/ 	.word	0x00001b80


	//   ....[7]....
        /*0434*/ 	.word	0x000023a0


	//   ....[8]....
        /*0438*/ 	.word	0x00002520


	//   ....[9]....
        /*043c*/ 	.word	0x00002690


	//   ....[10]....
        /*0440*/ 	.word	0x00002840


	//   ....[11]....
        /*0444*/ 	.word	0x00002a80


	//   ....[12]....
        /*0448*/ 	.word	0x00002d80


	//   ....[13]....
        /*044c*/ 	.word	0x00002ed0


	//   ....[14]....
        /*0450*/ 	.word	0x00002f10


	//   ....[15]....
        /*0454*/ 	.word	0x00002f50


	//   ....[16]....
        /*0458*/ 	.word	0x00002fc0


	//   ....[17]....
        /*045c*/ 	.word	0x000030e0


	//   ....[18]....
        /*0460*/ 	.word	0x00003450


	//   ....[19]....
        /*0464*/ 	.word	0x00003490


	//   ....[20]....
        /*0468*/ 	.word	0x00003500


	//   ....[21]....
        /*046c*/ 	.word	0x000035b0


	//   ....[22]....
        /*0470*/ 	.word	0x000035f0


	//   ....[23]....
        /*0474*/ 	.word	0x00003b10


	//   ....[24]....
        /*0478*/ 	.word	0x00003b60


	//   ....[25]....
        /*047c*/ 	.word	0x00003cf0


	//   ....[26]....
        /*0480*/ 	.word	0x00003d40


	//   ....[27]....
        /*0484*/ 	.word	0x00003d80


	//   ....[28]....
        /*0488*/ 	.word	0x00003dc0


	//   ....[29]....
        /*048c*/ 	.word	0x00003e00


	//   ....[30]....
        /*0490*/ 	.word	0x00003e40


	//   ....[31]....
        /*0494*/ 	.word	0x00003e70


	//   ....[32]....
        /*0498*/ 	.word	0x00003ea0


	//   ....[33]....
        /*049c*/ 	.word	0x00003ed0


	//   ....[34]....
        /*04a0*/ 	.word	0x00003f10


	//   ....[35]....
        /*04a4*/ 	.word	0x00003f40


	//   ....[36]....
        /*04a8*/ 	.word	0x00003f70


	//   ....[37]....
        /*04ac*/ 	.word	0x00003fa0


	//   ....[38]....
        /*04b0*/ 	.word	0x00003fd0


	//   ....[39]....
        /*04b4*/ 	.word	0x00004010


	//   ....[40]....
        /*04b8*/ 	.word	0x000040c0


	//   ....[41]....
        /*04bc*/ 	.word	0x000041c0


	//   ....[42]....
        /*04c0*/ 	.word	0x00004230


	//   ....[43]....
        /*04c4*/ 	.word	0x00004270


	//   ....[44]....
        /*04c8*/ 	.word	0x000042a0


	//   ....[45]....
        /*04cc*/ 	.word	0x000042d0


	//   ....[46]....
        /*04d0*/ 	.word	0x000042f0


	//   ....[47]....
        /*04d4*/ 	.word	0x00004310


	//   ....[48]....
        /*04d8*/ 	.word	0x00004340


	//   ....[49]....
        /*04dc*/ 	.word	0x00004370


	//   ....[50]....
        /*04e0*/ 	.word	0x000043a0


	//   ....[51]....
        /*04e4*/ 	.word	0x000043c0


	//   ....[52]....
        /*04e8*/ 	.word	0x000043e0


	//   ....[53]....
        /*04ec*/ 	.word	0x00004420


	//   ....[54]....
        /*04f0*/ 	.word	0x00004460


	//   ....[55]....
        /*04f4*/ 	.word	0x000044a0


	//   ....[56]....
        /*04f8*/ 	.word	0x00004540


	//   ....[57]....
        /*04fc*/ 	.word	0x00004580


	//   ....[58]....
        /*0500*/ 	.word	0x000045c0


	//   ....[59]....
        /*0504*/ 	.word	0x00004600


	//   ....[60]....
        /*0508*/ 	.word	0x00004640


	//   ....[61]....
        /*050c*/ 	.word	0x00004680


	//   ....[62]....
        /*0510*/ 	.word	0x000046c0


	//   ....[63]....
        /*0514*/ 	.word	0x00004700


	//   ....[64]....
        /*0518*/ 	.word	0x00004740


	//   ....[65]....
        /*051c*/ 	.word	0x00004780


	//   ....[66]....
        /*0520*/ 	.word	0x000047d0


	//   ....[67]....
        /*0524*/ 	.word	0x00004810


	//   ....[68]....
        /*0528*/ 	.word	0x00004850


	//   ....[69]....
        /*052c*/ 	.word	0x00004880


	//   ....[70]....
        /*0530*/ 	.word	0x000048c0


	//   ....[71]....
        /*0534*/ 	.word	0x00004900


	//   ....[72]....
        /*0538*/ 	.word	0x00004940


	//   ....[73]....
        /*053c*/ 	.word	0x00004980


	//   ....[74]....
        /*0540*/ 	.word	0x000049c0


	//   ....[75]....
        /*0544*/ 	.word	0x00004a00


	//   ....[76]....
        /*0548*/ 	.word	0x00004a40


	//   ....[77]....
        /*054c*/ 	.word	0x00004a80


	//   ....[78]....
        /*0550*/ 	.word	0x00004ac0


	//   ....[79]....
        /*0554*/ 	.word	0x00004b10


	//   ....[80]....
        /*0558*/ 	.word	0x00004b50


	//   ....[81]....
        /*055c*/ 	.word	0x00004b90


	//   ....[82]....
        /*0560*/ 	.word	0x00004bd0


	//   ....[83]....
        /*0564*/ 	.word	0x00004c10


	//   ....[84]....
        /*0568*/ 	.word	0x00004c50


	//   ....[85]....
        /*056c*/ 	.word	0x00004c90


	//   ....[86]....
        /*0570*/ 	.word	0x00004cc0


	//   ....[87]....
        /*0574*/ 	.word	0x00004d00


	//   ....[88]....
        /*0578*/ 	.word	0x000050c0


	//   ....[89]....
        /*057c*/ 	.word	0x000050d0


	//   ....[90]....
        /*0580*/ 	.word	0x00005110


	//   ....[91]....
        /*0584*/ 	.word	0x00005150


	//   ....[92]....
        /*0588*/ 	.word	0x000051e0


	//   ....[93]....
        /*058c*/ 	.word	0x000052b0


	//   ....[94]....
        /*0590*/ 	.word	0x000052e0


	//   ....[95]....
        /*0594*/ 	.word	0x00005320


	//   ....[96]....
        /*0598*/ 	.word	0x00005400


	//   ....[97]....
        /*059c*/ 	.word	0x00005450


	//   ....[98]....
        /*05a0*/ 	.word	0x00005530


	//   ....[99]....
        /*05a4*/ 	.word	0x000055a0


	//   ....[100]....
        /*05a8*/ 	.word	0x00006480


	//   ....[101]....
        /*05ac*/ 	.word	0x000064a0


	//   ....[102]....
        /*05b0*/ 	.word	0x000064b0


	//   ....[103]....
        /*05b4*/ 	.word	0x000064c0


	//   ....[104]....
        /*05b8*/ 	.word	0x000064d0


	//   ....[105]....
        /*05bc*/ 	.word	0x000064e0


	//   ....[106]....
        /*05c0*/ 	.word	0x00006520


	//   ....[107]....
        /*05c4*/ 	.word	0x00006550


	//   ....[108]....
        /*05c8*/ 	.word	0x00006580


	//   ....[109]....
        /*05cc*/ 	.word	0x000065d0


	//   ....[110]....
        /*05d0*/ 	.word	0x00006600


	//   ....[111]....
        /*05d4*/ 	.word	0x00006660


	//   ....[112]....
        /*05d8*/ 	.word	0x00006690


	//   ....[113]....
        /*05dc*/ 	.word	0x000066c0


	//   ....[114]....
        /*05e0*/ 	.word	0x00006720


	//   ....[115]....
        /*05e4*/ 	.word	0x00006760


	//   ....[116]....
        /*05e8*/ 	.word	0x000067b0


	//   ....[117]....
        /*05ec*/ 	.word	0x00006830


	//   ....[118]....
        /*05f0*/ 	.word	0x00006880


	//   ....[119]....
        /*05f4*/ 	.word	0x000068f0


	//   ....[120]....
        /*05f8*/ 	.word	0x00006950


	//   ....[121]....
        /*05fc*/ 	.word	0x00006990


	//   ....[122]....
        /*0600*/ 	.word	0x000069d0


	//   ....[123]....
        /*0604*/ 	.word	0x00006a10


	//   ....[124]....
        /*0608*/ 	.word	0x00006a50


	//   ....[125]....
        /*060c*/ 	.word	0x00006a90


	//   ....[126]....
        /*0610*/ 	.word	0x00006ad0


	//   ....[127]....
        /*0614*/ 	.word	0x00006b10


	//   ....[128]....
        /*0618*/ 	.word	0x00006b50


	//   ....[129]....
        /*061c*/ 	.word	0x00006b80


	//   ....[130]....
        /*0620*/ 	.word	0x00006bd0


	//   ....[131]....
        /*0624*/ 	.word	0x00006c10


	//   ....[132]....
        /*0628*/ 	.word	0x00006c50


	//   ....[133]....
        /*062c*/ 	.word	0x00006c80


	//   ....[134]....
        /*0630*/ 	.word	0x00006cb0


	//   ....[135]....
        /*0634*/ 	.word	0x00006cd0


	//   ....[136]....
        /*0638*/ 	.word	0x00006d10


	//   ....[137]....
        /*063c*/ 	.word	0x00006d50


	//   ....[138]....
        /*0640*/ 	.word	0x00006da0


	//   ....[139]....
        /*0644*/ 	.word	0x00006dd0


	//   ....[140]....
        /*0648*/ 	.word	0x00006e30


	//   ....[141]....
        /*064c*/ 	.word	0x00006ea0


	//   ....[142]....
        /*0650*/ 	.word	0x00006ef0


	//   ....[143]....
        /*0654*/ 	.word	0x00006f50


	//   ....[144]....
        /*0658*/ 	.word	0x00006f90


	//   ....[145]....
        /*065c*/ 	.word	0x00006fe0


	//   ....[146]....
        /*0660*/ 	.word	0x00007010


	//   ....[147]....
        /*0664*/ 	.word	0x00007030


	//   ....[148]....
        /*0668*/ 	.word	0x000070a0


	//   ....[149]....
        /*066c*/ 	.word	0x000070d0


	//   ....[150]....
        /*0670*/ 	.word	0x00007100


	//   ....[151]....
        /*0674*/ 	.word	0x00007130


	//   ....[152]....
        /*0678*/ 	.word	0x00007190


	//   ....[153]....
        /*067c*/ 	.word	0x000071c0


	//   ....[154]....
        /*0680*/ 	.word	0x000071f0


	//   ....[155]....
        /*0684*/ 	.word	0x00007250


	//   ....[156]....
        /*0688*/ 	.word	0x00007290


	//   ....[157]....
        /*068c*/ 	.word	0x000072d0


	//   ....[158]....
        /*0690*/ 	.word	0x000073a0


	//   ....[159]....
        /*0694*/ 	.word	0x000073f0


	//   ....[160]....
        /*0698*/ 	.word	0x000074a0


	//   ....[161]....
        /*069c*/ 	.word	0x000074d0


	//   ....[162]....
        /*06a0*/ 	.word	0x000074f0


	//   ....[163]....
        /*06a4*/ 	.word	0x00007520


	//   ....[164]....
        /*06a8*/ 	.word	0x00007540


	//   ....[165]....
        /*06ac*/ 	.word	0x00007590


	//   ....[166]....
        /*06b0*/ 	.word	0x000075e0


	//   ....[167]....
        /*06b4*/ 	.word	0x00007630


	//   ....[168]....
        /*06b8*/ 	.word	0x00007670


	//   ....[169]....
        /*06bc*/ 	.word	0x000076b0


	//   ....[170]....
        /*06c0*/ 	.word	0x000076f0


	//   ....[171]....
        /*06c4*/ 	.word	0x00007730


	//   ....[172]....
        /*06c8*/ 	.word	0x00007770


	//   ....[173]....
        /*06cc*/ 	.word	0x000077b0


	//   ....[174]....
        /*06d0*/ 	.word	0x000077f0


	//   ....[175]....
        /*06d4*/ 	.word	0x00007830


	//   ....[176]....
        /*06d8*/ 	.word	0x00007870


	//   ....[177]....
        /*06dc*/ 	.word	0x000078b0


	//   ....[178]....
        /*06e0*/ 	.word	0x00007980


	//   ....[179]....
        /*06e4*/ 	.word	0x000079a0


	//   ....[180]....
        /*06e8*/ 	.word	0x000079d0


	//   ....[181]....
        /*06ec*/ 	.word	0x000079f0


	//   ....[182]....
        /*06f0*/ 	.word	0x00007a70


	//   ....[183]....
        /*06f4*/ 	.word	0x00007a90


	//   ....[184]....
        /*06f8*/ 	.word	0x00007d60


	//   ....[185]....
        /*06fc*/ 	.word	0x00007dc0


	//   ....[186]....
        /*0700*/ 	.word	0x00007e00


	//   ....[187]....
        /*0704*/ 	.word	0x00007e40


	//----- nvinfo : EIATTR_EXIT_INSTR_OFFSETS
	.align		4
.L_48:
        /*0708*/ 	.byte	0x04, 0x1c
        /*070a*/ 	.short	(.L_50 - .L_49)


	//   ....[0]....
.L_49:
        /*070c*/ 	.word	0x00009160


	//----- nvinfo : EIATTR_REQNTID
	.align		4
.L_50:
        /*0710*/ 	.byte	0x04, 0x10
        /*0712*/ 	.short	(.L_52 - .L_51)
.L_51:
        /*0714*/ 	.word	0x00000200
        /*0718*/ 	.word	0x00000001
        /*071c*/ 	.word	0x00000001
.L_52:


//--------------------- .nv.callgraph             --------------------------
	.section	.nv.callgraph,"",@"SHT_CUDA_CALLGRAPH"
	.align	4
	.sectionentsize	8
	.align		4
        /*0000*/ 	.word	0x00000000
	.align		4
        /*0004*/ 	.word	0xffffffff
	.align		4
        /*0008*/ 	.word	0x00000000
	.align		4
        /*000c*/ 	.word	0xfffffffe
	.align		4
        /*0010*/ 	.word	0x00000000
	.align		4
        /*0014*/ 	.word	0xfffffffd
	.align		4
        /*0018*/ 	.word	0x00000000
	.align		4
        /*001c*/ 	.word	0xfffffffc


//--------------------- .nv.rel.action            --------------------------
	.section	.nv.rel.action,"",@"SHT_CUDA_RELOCINFO"
	.align	8
	.sectionentsize	8
        /*0000*/ 	.byte	0x73, 0x00, 0x00, 0x00, 0x00, 0x00, 0x00, 0x00, 0x00, 0x00, 0x00, 0x11, 0x25, 0x00, 0x05, 0x36


//--------------------- .nv.constant4             --------------------------
	.section	.nv.constant4,"a",@progbits
	.align	8
	.align		8
.nv.constant4:
        /*0000*/ 	.dword	_$_str


//--------------------- .nv.constant0.triton_red_fused__to_copy_add_amax_amin_clamp_mul_native_layer_norm_reciprocal_12 --------------------------
	.section	.nv.constant0.triton_red_fused__to_copy_add_amax_amin_clamp_mul_native_layer_norm_reciprocal_12,"a",@progbits
	.sectionflags	@""
	.align	4
.nv.constant0.triton_red_fused__to_copy_add_amax_amin_clamp_mul_native_layer_norm_reciprocal_12:
	.zero		472


//--------------------- .text.triton_red_fused__to_copy_add_amax_amin_clamp_mul_native_layer_norm_reciprocal_12 --------------------------
	.section	.text.triton_red_fused__to_copy_add_amax_amin_clamp_mul_native_layer_norm_reciprocal_12,"ax",@progbits
	.sectionflags	@"SHF_BARRIERS=1"
	.sectioninfo	@"SHI_REGISTERS=126"
	.align	128
        .global         triton_red_fused__to_copy_add_amax_amin_clamp_mul_native_layer_norm_reciprocal_12
        .type           triton_red_fused__to_copy_add_amax_amin_clamp_mul_native_layer_norm_reciprocal_12,@function
        .size           triton_red_fused__to_copy_add_amax_amin_clamp_mul_native_layer_norm_reciprocal_12,(.L_x_6 - triton_red_fused__to_copy_add_amax_amin_clamp_mul_native_layer_norm_reciprocal_12)
        .other          triton_red_fused__to_copy_add_amax_amin_clamp_mul_native_layer_norm_reciprocal_12,@"STO_CUDA_ENTRY STV_DEFAULT"
triton_red_fused__to_copy_add_amax_amin_clamp_mul_native_layer_norm_reciprocal_12:
.text.triton_red_fused__to_copy_add_amax_amin_clamp_mul_native_layer_norm_reciprocal_12:
[----:B------:R-:W-:Y:S02]  /*0000*/  IMAD.MOV.U32 R1, RZ, RZ, c[0x0][0x28] ;  /* 0x00000a00ff017624 */ /* 0x000fe400078e00ff */
[----:B------:R-:W0:Y:S01]  /*0010*/  S2R R0, SR_TID.X ;  /* 0x0000000000007919 */ /* 0x000e220000002100 */
[----:B------:R-:W-:Y:S01]  /*0020*/  IMAD.MOV.U32 R11, RZ, RZ, 0x2 ;  /* 0x00000002ff0b7424 */ /* 0x000fe200078e00ff */
[----:B------:R-:W-:Y:S01]  /*0030*/  PRMT R6, RZ, 0x7610, R6 ;  /* 0x00007610ff067816 */ /* 0x000fe20000000006 */
[----:B------:R-:W-:Y:S01]  /*0040*/  ULDC.64 UR4, c[0x0][0x118] ;  /* 0x0000460000047ab9 */ /* 0x000fe20000000a00 */
[----:B------:R-:W1:Y:S01]  /*0050*/  S2R R9, SR_CTAID.X ;  /* 0x0000000000097919 */ /* 0x000e620000002500 */
[----:B0-----:R-:W-:Y:S01]  /*0060*/  SHF.R.U32.HI R14, RZ, 0x6, R0 ;  /* 0x00000006ff0e7819 */ /* 0x001fe20000011600 */
[----:B-1----:R-:W-:-:S03]  /*0070*/  IMAD.SHL.U32 R15, R9, 0x8, RZ ;  /* 0x00000008090f7824 */ /* 0x002fc600078e00ff */
[----:B------:R-:W-:-:S04]  /*0080*/  SGXT.U32 R14, R14, 0x3 ;  /* 0x000000030e0e781a */ /* 0x000fc80000000000 */
[----:B------:R-:W-:-:S04]  /*0090*/  LOP3.LUT R4, R14, R15, RZ, 0xfc, !PT ;  /* 0x0000000f0e047212 */ /* 0x000fc800078efcff */
[C---:B------:R-:W-:Y:S01]  /*00a0*/  ISETP.GE.AND P2, PT, R4.reuse, 0x200, PT ;  /* 0x000002000400780c */ /* 0x040fe20003f46270 */
[----:B------:R-:W-:Y:S01]  /*00b0*/  IMAD.WIDE R2, R4, R11, c[0x0][0x180] ;  /* 0x0000600004027625 */ /* 0x000fe200078e020b */
[----:B------:R-:W-:-:S03]  /*00c0*/  PRMT R7, RZ, 0x7610, R7 ;  /* 0x00007610ff077816 */ /* 0x000fc60000000007 */
[----:B------:R-:W-:-:S08]  /*00d0*/  IMAD.WIDE R4, R4, R11, c[0x0][0x188] ;  /* 0x0000620004047625 */ /* 0x000fd000078e020b */
[----:B------:R0:W2:Y:S04]  /*00e0*/  @!P2 LDG.E.EL.U16 R6, [R2.64] ;  /* 0x000000040206a981 */ /* 0x0000a8000c2e1500 */
[----:B------:R1:W3:Y:S01]  /*00f0*/  @!P2 LDG.E.EL.U16 R7, [R4.64] ;  /* 0x000000040407a981 */ /* 0x0002e2000c2e1500 */
[C---:B------:R-:W-:Y:S01]  /*0100*/  LOP3.LUT R16, R0.reuse, 0x1ff, RZ, 0xc0, !PT ;  /* 0x000001ff00107812 */ /* 0x040fe200078ec0ff */
[C---:B------:R-:W-:Y:S01]  /*0110*/  IMAD.SHL.U32 R31, R0.reuse, 0x40, RZ ;  /* 0x00000040001f7824 */ /* 0x040fe200078e00ff */
[----:B------:R-:W-:Y:S01]  /*0120*/  CS2R R46, SRZ ;  /* 0x00000000002e7805 */ /* 0x000fe2000001ff00 */
[----:B------:R-:W-:Y:S01]  /*0130*/  IMAD.MOV.U32 R13, RZ, RZ, 0x4 ;  /* 0x00000004ff0d7424 */ /* 0x000fe200078e00ff */
[----:B------:R-:W-:Y:S01]  /*0140*/  CS2R R18, SRZ ;  /* 0x0000000000127805 */ /* 0x000fe2000001ff00 */
[----:B0-----:R-:W-:Y:S01]  /*0150*/  IMAD.SHL.U32 R2, R0, 0x8, RZ ;  /* 0x0000000800027824 */ /* 0x001fe200078e00ff */
[----:B------:R-:W-:Y:S01]  /*0160*/  SHF.R.U32.HI R3, RZ, 0x2, R0 ;  /* 0x00000002ff037819 */ /* 0x000fe20000011600 */
[----:B------:R-:W-:Y:S01]  /*0170*/  IMAD.WIDE.U32 R12, R16, R13, c[0x0][0x168] ;  /* 0x00005a00100c7625 */ /* 0x000fe200078e000d */
[----:B------:R-:W-:Y:S01]  /*0180*/  LOP3.LUT R31, R31, 0xfc0, RZ, 0xc0, !PT ;  /* 0x00000fc01f1f7812 */ /* 0x000fe200078ec0ff */
[----:B------:R-:W-:Y:S01]  /*0190*/  CS2R R20, SRZ ;  /* 0x0000000000147805 */ /* 0x000fe2000001ff00 */
[C---:B------:R-:W-:Y:S01]  /*01a0*/  LOP3.LUT R17, R2.reuse, 0x1f8, RZ, 0xc0, !PT ;  /* 0x000001f802117812 */ /* 0x040fe200078ec0ff */
[----:B-1----:R-:W-:Y:S01]  /*01b0*/  IMAD R4, R9, 0x8, R14 ;  /* 0x0000000809047824 */ /* 0x002fe200078e020e */
[----:B------:R-:W-:Y:S01]  /*01c0*/  LOP3.LUT R29, R2, 0xff8, RZ, 0xc0, !PT ;  /* 0x00000ff8021d7812 */ /* 0x000fe200078ec0ff */
[-C--:B------:R-:W-:Y:S01]  /*01d0*/  IMAD.WIDE.U32 R80, R16, R11.reuse, c[0x0][0x198] ;  /* 0x0000660010507625 */ /* 0x080fe200078e000b */
[----:B------:R-:W-:Y:S01]  /*01e0*/  LOP3.LUT R5, R3, 0x70, RZ, 0xc0, !PT ;  /* 0x0000007003057812 */ /* 0x000fe200078ec0ff */
[----:B------:R-:W-:Y:S01]  /*01f0*/  CS2R R86, SRZ ;  /* 0x0000000000567805 */ /* 0x000fe2000001ff00 */
[C---:B------:R-:W-:Y:S01]  /*0200*/  LOP3.LUT R32, R31.reuse, R14, RZ, 0xfc, !PT ;  /* 0x0000000e1f207212 */ /* 0x040fe200078efcff */
[----:B------:R-:W-:Y:S01]  /*0210*/  IMAD R17, R4, 0xc00, R17 ;  /* 0x00000c0004117824 */ /* 0x000fe200078e0211 */
[----:B------:R-:W-:Y:S01]  /*0220*/  SHF.R.U32.HI R4, RZ, 0x3, R2 ;  /* 0x00000003ff047819 */ /* 0x000fe20000011602 */
[-C--:B------:R-:W-:Y:S01]  /*0230*/  IMAD.WIDE.U32 R2, R16, R11.reuse, c[0x0][0x170] ;  /* 0x00005c0010027625 */ /* 0x080fe200078e000b */
[C---:B------:R-:W-:Y:S01]  /*0240*/  LOP3.LUT R33, R31.reuse, 0x8, RZ, 0xfc, !PT ;  /* 0x000000081f217812 */ /* 0x040fe200078efcff */
[----:B------:R-:W-:Y:S01]  /*0250*/  CS2R R84, SRZ ;  /* 0x0000000000547805 */ /* 0x000fe2000001ff00 */
[----:B------:R-:W-:Y:S01]  /*0260*/  SGXT.U32 R4, R4, 0x9 ;  /* 0x000000090404781a */ /* 0x000fe20000000000 */
[----:B------:R-:W-:Y:S01]  /*0270*/  IMAD.WIDE.U32 R78, R16, R11, c[0x0][0x190] ;  /* 0x00006400104e7625 */ /* 0x000fe200078e000b */
[C---:B------:R-:W-:Y:S01]  /*0280*/  LOP3.LUT R35, R31.reuse, 0x10, RZ, 0xfc, !PT ;  /* 0x000000101f237812 */ /* 0x040fe200078efcff */
[----:B------:R-:W-:Y:S01]  /*0290*/  CS2R R22, SRZ ;  /* 0x0000000000167805 */ /* 0x000fe2000001ff00 */
[----:B------:R-:W-:Y:S01]  /*02a0*/  LOP3.LUT R37, R31, 0x18, RZ, 0xfc, !PT ;  /* 0x000000181f257812 */ /* 0x000fe200078efcff */
[----:B------:R-:W-:Y:S01]  /*02b0*/  IMAD.IADD R4, R29, 0x1, R4 ;  /* 0x000000011d047824 */ /* 0x000fe200078e0204 */
[----:B------:R-:W-:Y:S01]  /*02c0*/  LOP3.LUT R39, R31, 0x20, RZ, 0xfc, !PT ;  /* 0x000000201f277812 */ /* 0x000fe200078efcff */
[----:B------:R-:W-:Y:S01]  /*02d0*/  IMAD.SHL.U32 R34, R29, 0x2, RZ ;  /* 0x000000021d227824 */ /* 0x000fe200078e00ff */
[C---:B------:R-:W-:Y:S01]  /*02e0*/  LOP3.LUT R41, R31.reuse, 0x28, RZ, 0xfc, !PT ;  /* 0x000000281f297812 */ /* 0x040fe200078efcff */
[----:B------:R-:W-:Y:S01]  /*02f0*/  IMAD.SHL.U32 R72, R4, 0x2, RZ ;  /* 0x0000000204487824 */ /* 0x000fe200078e00ff */
[C---:B------:R-:W-:Y:S01]  /*0300*/  LOP3.LUT R43, R31.reuse, 0x30, RZ, 0xfc, !PT ;  /* 0x000000301f2b7812 */ /* 0x040fe200078efcff */
[----:B------:R-:W-:Y:S01]  /*0310*/  IMAD.MOV.U32 R88, RZ, RZ, R80 ;  /* 0x000000ffff587224 */ /* 0x000fe200078e0050 */
[C---:B------:R-:W-:Y:S01]  /*0320*/  LOP3.LUT R45, R31.reuse, 0x38, RZ, 0xfc, !PT ;  /* 0x000000381f2d7812 */ /* 0x040fe200078efcff */
[----:B------:R-:W-:Y:S01]  /*0330*/  IMAD.MOV.U32 R82, RZ, RZ, R78 ;  /* 0x000000ffff527224 */ /* 0x000fe200078e004e */
[----:B------:R-:W-:Y:S01]  /*0340*/  SHF.R.U32.HI R33, RZ, 0x3, R33 ;  /* 0x00000003ff217819 */ /* 0x000fe20000011621 */
[----:B------:R-:W-:Y:S01]  /*0350*/  IMAD.MOV.U32 R80, RZ, RZ, -0x200 ;  /* 0xfffffe00ff507424 */ /* 0x000fe200078e00ff */
[----:B------:R-:W-:Y:S01]  /*0360*/  SHF.R.U32.HI R35, RZ, 0x3, R35 ;  /* 0x00000003ff237819 */ /* 0x000fe20000011623 */
[----:B------:R-:W-:Y:S01]  /*0370*/  IMAD.MOV.U32 R78, RZ, RZ, -0x1 ;  /* 0xffffffffff4e7424 */ /* 0x000fe200078e00ff */
[----:B------:R-:W-:Y:S01]  /*0380*/  SHF.R.U32.HI R37, RZ, 0x3, R37 ;  /* 0x00000003ff257819 */ /* 0x000fe20000011625 */
[C---:B------:R-:W-:Y:S01]  /*0390*/  IMAD.IADD R71, R32.reuse, 0x1, R33 ;  /* 0x0000000120477824 */ /* 0x040fe200078e0221 */
        /* <DEDUP_REMOVED lines=8> */
[----:B------:R-:W-:Y:S01]  /*0420*/  LEA.HI R73, R31, R32, RZ, 0x1d ;  /* 0x000000201f497211 */ /* 0x000fe200078fe8ff */
[C---:B------:R-:W-:Y:S01]  /*0430*/  IMAD.IADD R65, R32.reuse, 0x1, R43 ;  /* 0x0000000120417824 */ /* 0x040fe200078e022b */
[----:B------:R-:W-:Y:S01]  /*0440*/  CS2R R48, SRZ ;  /* 0x0000000000307805 */ /* 0x000fe2000001ff00 */
[----:B------:R-:W-:Y:S01]  /*0450*/  IMAD.IADD R64, R32, 0x1, R45 ;  /* 0x0000000120407824 */ /* 0x000fe200078e022d */
[----:B------:R-:W-:Y:S01]  /*0460*/  CS2R R24, SRZ ;  /* 0x0000000000187805 */ /* 0x000fe2000001ff00 */
[----:B------:R-:W-:Y:S01]  /*0470*/  IMAD.SHL.U32 R73, R73, 0x2, RZ ;  /* 0x0000000249497824 */ /* 0x000fe200078e00ff */
[----:B------:R-:W-:Y:S01]  /*0480*/  CS2R R26, SRZ ;  /* 0x00000000001a7805 */ /* 0x000fe2000001ff00 */
[----:B------:R-:W-:Y:S01]  /*0490*/  IMAD.MOV.U32 R83, RZ, RZ, RZ ;  /* 0x000000ffff537224 */ /* 0x000fe200078e00ff */
[----:B------:R-:W-:Y:S01]  /*04a0*/  ISETP.GE.AND P3, PT, R15, 0x200, PT ;  /* 0x000002000f00780c */ /* 0x000fe20003f66270 */
[----:B------:R-:W-:-:S02]  /*04b0*/  IMAD.MOV.U32 R40, RZ, RZ, RZ ;  /* 0x000000ffff287224 */ /* 0x000fc400078e00ff */
[----:B------:R-:W-:Y:S02]  /*04c0*/  IMAD.MOV.U32 R42, RZ, RZ, RZ ;  /* 0x000000ffff2a7224 */ /* 0x000fe400078e00ff */
[----:B------:R-:W-:Y:S02]  /*04d0*/  IMAD.MOV.U32 R44, RZ, RZ, RZ ;  /* 0x000000ffff2c7224 */ /* 0x000fe400078e00ff */
[----:B------:R-:W-:Y:S02]  /*04e0*/  IMAD.MOV.U32 R38, RZ, RZ, RZ ;  /* 0x000000ffff267224 */ /* 0x000fe400078e00ff */
[----:B------:R-:W-:Y:S02]  /*04f0*/  IMAD.MOV.U32 R28, RZ, RZ, RZ ;  /* 0x000000ffff1c7224 */ /* 0x000fe400078e00ff */
[----:B------:R-:W-:Y:S02]  /*0500*/  IMAD.SHL.U32 R30, R16, 0x2, RZ ;  /* 0x00000002101e7824 */ /* 0x000fe400078e00ff */
[----:B------:R-:W-:-:S02]  /*0510*/  IMAD.IADD R36, R5, 0x1, R34 ;  /* 0x0000000105247824 */ /* 0x000fc400078e0222 */
[----:B------:R-:W-:Y:S02]  /*0520*/  IMAD.SHL.U32 R63, R71, 0x2, RZ ;  /* 0x00000002473f7824 */ /* 0x000fe400078e00ff */
[----:B------:R-:W-:Y:S02]  /*0530*/  IMAD.SHL.U32 R62, R69, 0x2, RZ ;  /* 0x00000002453e7824 */ /* 0x000fe400078e00ff */
[----:B------:R-:W-:Y:S02]  /*0540*/  IMAD.SHL.U32 R60, R68, 0x2, RZ ;  /* 0x00000002443c7824 */ /* 0x000fe400078e00ff */
[----:B------:R-:W-:Y:S02]  /*0550*/  IMAD.SHL.U32 R61, R67, 0x2, RZ ;  /* 0x00000002433d7824 */ /* 0x000fe400078e00ff */
[----:B------:R-:W-:Y:S02]  /*0560*/  IMAD.SHL.U32 R59, R66, 0x2, RZ ;  /* 0x00000002423b7824 */ /* 0x000fe400078e00ff */
[----:B------:R-:W-:-:S02]  /*0570*/  IMAD.SHL.U32 R58, R65, 0x2, RZ ;  /* 0x00000002413a7824 */ /* 0x000fc400078e00ff */
[----:B------:R-:W-:Y:S02]  /*0580*/  IMAD.SHL.U32 R57, R64, 0x2, RZ ;  /* 0x0000000240397824 */ /* 0x000fe400078e00ff */
[----:B------:R-:W-:Y:S02]  /*0590*/  IMAD.IADD R56, R73, 0x1, R73 ;  /* 0x0000000149387824 */ /* 0x000fe400078e0249 */
[----:B------:R-:W-:Y:S02]  /*05a0*/  IMAD.IADD R55, R72, 0x1, R72 ;  /* 0x0000000148377824 */ /* 0x000fe400078e0248 */
[----:B--2---:R-:W-:-:S05]  /*05b0*/  IMAD.U32 R8, R6, 0x10000, RZ ;  /* 0x0001000006087824 */ /* 0x004fca00078e00ff */
[----:B------:R-:W-:Y:S01]  /*05c0*/  FSETP.GE.AND P0, PT, R8, RZ, PT ;  /* 0x000000ff0800720b */ /* 0x000fe20003f06000 */
[----:B---3--:R-:W-:-:S03]  /*05d0*/  IMAD.U32 R8, R7, 0x10000, RZ ;  /* 0x0001000007087824 */ /* 0x008fc600078e00ff */
[----:B------:R-:W-:Y:S02]  /*05e0*/  SEL R6, R6, RZ, !P0 ;  /* 0x000000ff06067207 */ /* 0x000fe40004000000 */
[----:B------:R-:W-:-:S03]  /*05f0*/  FSETP.GTU.AND P0, PT, R8, RZ, PT ;  /* 0x000000ff0800720b */ /* 0x000fc60003f0c000 */
[----:B------:R-:W-:Y:S01]  /*0600*/  IMAD.U32 R6, R6, 0x10000, RZ ;  /* 0x0001000006067824 */ /* 0x000fe200078e00ff */
[----:B------:R-:W-:-:S03]  /*0610*/  SEL R7, R7, RZ, P0 ;  /* 0x000000ff07077207 */ /* 0x000fc60000000000 */
[----:B------:R-:W-:Y:S02]  /*0620*/  FADD R6, RZ, -R6 ;  /* 0x80000006ff067221 */ /* 0x000fe40000000000 */
[----:B------:R-:W-:-:S03]  /*0630*/  IMAD.U32 R7, R7, 0x10000, RZ ;  /* 0x0001000007077824 */ /* 0x000fc600078e00ff */
[C---:B------:R-:W-:Y:S02]  /*0640*/  FSETP.NAN.AND P1, PT, R6.reuse, R6, PT ;  /* 0x000000060600720b */ /* 0x040fe40003f28000 */
[----:B------:R-:W-:-:S11]  /*0650*/  FSETP.GT.AND P0, PT, R6, R7, PT ;  /* 0x000000070600720b */ /* 0x000fd60003f04000 */
[----:B------:R-:W-:Y:S02]  /*0660*/  @!P1 FSEL R6, R6, R7, P0 ;  /* 0x0000000706069208 */ /* 0x000fe40000000000 */
[----:B------:R-:W-:Y:S02]  /*0670*/  IADD3 R76, P0, R2, 0x3000, RZ ;  /* 0x00003000024c7810 */ /* 0x000fe40007f1e0ff */
[----:B------:R-:W-:Y:S01]  /*0680*/  IADD3 R77, P1, R12, 0x6000, RZ ;  /* 0x000060000c4d7810 */ /* 0x000fe20007f3e0ff */
[----:B------:R-:W-:Y:S02]  /*0690*/  FMUL R70, R6, 0.0078740157186985015869 ;  /* 0x3c01020406467820 */ /* 0x000fe40000400000 */
[----:B------:R-:W-:Y:S02]  /*06a0*/  IMAD.X R75, RZ, RZ, R3, P0 ;  /* 0x000000ffff4b7224 */ /* 0x000fe400000e0603 */
[----:B------:R-:W-:Y:S01]  /*06b0*/  IMAD.X R74, RZ, RZ, R13, P1 ;  /* 0x000000ffff4a7224 */ /* 0x000fe200008e060d */
[----:B------:R-:W-:-:S02]  /*06c0*/  FSETP.GT.AND P0, PT, R70, 9.9999997473787516356e-06, PT ;  /* 0x3727c5ac4600780b */ /* 0x000fc40003f04000 */
[----:B------:R-:W-:-:S11]  /*06d0*/  FSETP.NAN.AND P1, PT, R70, R70, PT ;  /* 0x000000464600720b */ /* 0x000fd60003f28000 */
[----:B------:R-:W-:Y:S02]  /*06e0*/  @!P0 FSEL R70, R70, 9.9999997473787516356e-06, P1 ;  /* 0x3727c5ac46468808 */ /* 0x000fe40000800000 */
.L_x_2:
[----:B------:R-:W-:Y:S01]  /*06f0*/  IMAD.IADD R52, R17, 0x1, R80 ;  /* 0x0000000111347824 */ /* 0x000fe200078e0250 */
[----:B0-----:R-:W-:Y:S01]  /*0700*/  CS2R R8, SRZ ;  /* 0x0000000000087805 */ /* 0x001fe2000001ff00 */
[----:B------:R-:W-:Y:S01]  /*0710*/  IMAD.MOV.U32 R5, RZ, RZ, 0x2 ;  /* 0x00000002ff057424 */ /* 0x000fe200078e00ff */
[----:B------:R-:W-:Y:S02]  /*0720*/  CS2R R10, SRZ ;  /* 0x00000000000a7805 */ /* 0x000fe4000001ff00 */
[----:B------:R-:W-:-:S05]  /*0730*/  IADD3 R54, R52, 0x200, RZ ;  /* 0x0000020034367810 */ /* 0x000fca0007ffe0ff */
[----:B------:R-:W-:-:S05]  /*0740*/  IMAD.WIDE R4, R54, R5, c[0x0][0x160] ;  /* 0x0000580036047625 */ /* 0x000fca00078e0205 */
[----:B------:R0:W2:Y:S01]  /*0750*/  @!P2 LDG.E.EF.128 R8, [R4.64] ;  /* 0x000000040408a981 */ /* 0x0000a2000c0e1d00 */
[----:B------:R-:W-:Y:S01]  /*0760*/  IMAD.MOV.U32 R53, RZ, RZ, 0x4 ;  /* 0x00000004ff357424 */ /* 0x000fe200078e00ff */
[----:B------:R-:W-:Y:S02]  /*0770*/  IADD3 R52, R52, 0x204, RZ ;  /* 0x0000020434347810 */ /* 0x000fe40007ffe0ff */
[----:B------:R-:W-:Y:S01]  /*0780*/  BAR.SYNC.DEFER_BLOCKING 0x0 ;  /* 0x0000000000007b1d */ /* 0x000fe20000010000 */
[----:B0-----:R-:W-:Y:S01]  /*0790*/  CS2R R4, SRZ ;  /* 0x0000000000047805 */ /* 0x001fe2000001ff00 */
[----:B--2---:R-:W-:-:S04]  /*07a0*/  PRMT R6, R8, 0x7632, R6 ;  /* 0x0000763208067816 */ /* 0x004fc80000000006 */
[----:B------:R-:W-:Y:S01]  /*07b0*/  STS.U16 [R73], R8 ;  /* 0x0000000849007388 */ /* 0x000fe20000000400 */
[----:B------:R-:W-:Y:S02]  /*07c0*/  PRMT R50, R9, 0x7632, R50 ;  /* 0x0000763209327816 */ /* 0x000fe40000000032 */
[----:B------:R-:W-:Y:S01]  /*07d0*/  PRMT R51, R10, 0x7632, R51 ;  /* 0x000076320a337816 */ /* 0x000fe20000000033 */
[----:B------:R0:W-:Y:S01]  /*07e0*/  STS.U16 [R63+0x10], R6 ;  /* 0x000010063f007388 */ /* 0x0001e20000000400 */
[----:B------:R-:W-:-:S03]  /*07f0*/  PRMT R89, R11, 0x7632, R89 ;  /* 0x000076320b597816 */ /* 0x000fc60000000059 */
[----:B------:R1:W-:Y:S04]  /*0800*/  STS.U16 [R62+0x20], R9 ;  /* 0x000020093e007388 */ /* 0x0003e80000000400 */
[----:B------:R-:W-:Y:S01]  /*0810*/  STS.U16 [R60+0x30], R50 ;  /* 0x000030323c007388 */ /* 0x000fe20000000400 */
[----:B0-----:R-:W-:-:S03]  /*0820*/  CS2R R6, SRZ ;  /* 0x0000000000067805 */ /* 0x001fc6000001ff00 */
[----:B------:R-:W-:Y:S01]  /*0830*/  STS.U16 [R61+0x40], R10 ;  /* 0x0000400a3d007388 */ /* 0x000fe20000000400 */
[----:B-1----:R-:W-:-:S03]  /*0840*/  CS2R R8, SRZ ;  /* 0x0000000000087805 */ /* 0x002fc6000001ff00 */
[----:B------:R0:W-:Y:S04]  /*0850*/  STS.U16 [R59+0x50], R51 ;  /* 0x000050333b007388 */ /* 0x0001e80000000400 */
[----:B------:R1:W-:Y:S04]  /*0860*/  STS.U16 [R58+0x60], R11 ;  /* 0x0000600b3a007388 */ /* 0x0003e80000000400 */
[----:B------:R2:W-:Y:S01]  /*0870*/  STS.U16 [R57+0x70], R89 ;  /* 0x0000705939007388 */ /* 0x0005e20000000400 */
[----:B0-----:R-:W-:-:S03]  /*0880*/  IMAD.WIDE R50, R54, R53, c[0x0][0x178] ;  /* 0x00005e0036327625 */ /* 0x001fc600078e0235 */
[----:B------:R-:W-:Y:S01]  /*0890*/  BAR.SYNC.DEFER_BLOCKING 0x0 ;  /* 0x0000000000007b1d */ /* 0x000fe20000010000 */
[----:B-1----:R-:W-:Y:S01]  /*08a0*/  CS2R R10, SRZ ;  /* 0x00000000000a7805 */ /* 0x002fe2000001ff00 */
[----:B------:R-:W-:-:S04]  /*08b0*/  IMAD.WIDE R52, R52, R53, c[0x0][0x178] ;  /* 0x00005e0034347625 */ /* 0x000fc800078e0235 */
[----:B------:R0:W3:Y:S04]  /*08c0*/  @!P2 LDG.E.EF.128 R4, [R50.64] ;  /* 0x000000043204a981 */ /* 0x0000e8000c0e1d00 */
[----:B------:R1:W4:Y:S01]  /*08d0*/  @!P2 LDG.E.EF.128 R8, [R52.64] ;  /* 0x000000043408a981 */ /* 0x000322000c0e1d00 */
[----:B0-----:R-:W-:Y:S02]  /*08e0*/  IMAD.MOV.U32 R50, RZ, RZ, R76 ;  /* 0x000000ffff327224 */ /* 0x001fe400078e004c */
[----:B------:R-:W-:Y:S01]  /*08f0*/  IMAD.MOV.U32 R51, RZ, RZ, R75 ;  /* 0x000000ffff337224 */ /* 0x000fe200078e004b */
[----:B-1----:R-:W-:Y:S04]  /*0900*/  LDS.U16 R52, [R72+0x2] ;  /* 0x0000020048347984 */ /* 0x002fe80000000400 */
[----:B------:R0:W5:Y:S02]  /*0910*/  LDG.E.EL.U16 R90, [R50.64] ;  /* 0x00000004325a7981 */ /* 0x000164000c2e1500 */
[----:B0-----:R-:W-:-:S02]  /*0920*/  IMAD.MOV.U32 R50, RZ, RZ, R77 ;  /* 0x000000ffff327224 */ /* 0x001fc400078e004d */
[----:B------:R-:W-:-:S05]  /*0930*/  IMAD.MOV.U32 R51, RZ, RZ, R74 ;  /* 0x000000ffff337224 */ /* 0x000fca00078e004a */
[----:B------:R0:W5:Y:S02]  /*0940*/  LDG.E.EL R98, [R50.64] ;  /* 0x0000000432627981 */ /* 0x000164000c2e1900 */
[----:B0-----:R-:W-:Y:S02]  /*0950*/  IMAD.MOV.U32 R50, RZ, RZ, R82 ;  /* 0x000000ffff327224 */ /* 0x001fe400078e0052 */
[----:B------:R-:W-:-:S05]  /*0960*/  IMAD.MOV.U32 R51, RZ, RZ, R79 ;  /* 0x000000ffff337224 */ /* 0x000fca00078e004f */
[----:B--2---:R0:W2:Y:S02]  /*0970*/  LDG.E.EL.U16 R89, [R50.64] ;  /* 0x0000000432597981 */ /* 0x0040a4000c2e1500 */
[----:B0-----:R-:W-:Y:S02]  /*0980*/  IMAD.MOV.U32 R50, RZ, RZ, R88 ;  /* 0x000000ffff327224 */ /* 0x001fe400078e0058 */
[----:B------:R-:W-:-:S05]  /*0990*/  IMAD.MOV.U32 R51, RZ, RZ, R81 ;  /* 0x000000ffff337224 */ /* 0x000fca00078e0051 */
[----:B------:R0:W5:Y:S01]  /*09a0*/  LDG.E.EL.U16 R91, [R50.64] ;  /* 0x00000004325b7981 */ /* 0x000162000c2e1500 */
[----:B------:R-:W-:Y:S01]  /*09b0*/  ISETP.NE.U32.AND P0, PT, R80, -0x200, PT ;  /* 0xfffffe005000780c */ /* 0x000fe20003f05070 */
[----:B------:R-:W-:Y:S01]  /*09c0*/  IMAD.MOV.U32 R104, RZ, RZ, RZ ;  /* 0x000000ffff687224 */ /* 0x000fe200078e00ff */
[----:B------:R-:W-:Y:S02]  /*09d0*/  CS2R R110, SRZ ;  /* 0x00000000006e7805 */ /* 0x000fe4000001ff00 */
[----:B------:R-:W-:Y:S01]  /*09e0*/  ISETP.NE.AND.EX P0, PT, R78, -0x1, PT, P0 ;  /* 0xffffffff4e00780c */ /* 0x000fe20003f05300 */
[----:B0-----:R-:W-:Y:S04]  /*09f0*/  LDS.U16 R50, [R72+0x6] ;  /* 0x0000060048327984 */ /* 0x001fe80000000400 */
[----:B------:R-:W0:Y:S02]  /*0a00*/  LDS.U16 R51, [R72] ;  /* 0x0000000048337984 */ /* 0x000e240000000400 */
[----:B0-----:R-:W-:-:S02]  /*0a10*/  PRMT R51, R51, 0x5410, R52 ;  /* 0x0000541033337816 */ /* 0x001fc40000000034 */
[----:B---3--:R-:W-:Y:S02]  /*0a20*/  I2FP.F32.S32 R53, R6 ;  /* 0x0000000600357245 */ /* 0x008fe40000201400 */
[----:B------:R-:W-:Y:S01]  /*0a30*/  I2FP.F32.S32 R95, R7 ;  /* 0x00000007005f7245 */ /* 0x000fe20000201400 */
[----:B------:R-:W-:Y:S01]  /*0a40*/  LDS.U16 R6, [R72+0xc] ;  /* 0x00000c0048067984 */ /* 0x000fe20000000400 */
[----:B----4-:R-:W-:Y:S02]  /*0a50*/  I2FP.F32.S32 R97, R8 ;  /* 0x0000000800617245 */ /* 0x010fe40000201400 */
[----:B------:R-:W-:Y:S01]  /*0a60*/  I2FP.F32.S32 R99, R9 ;  /* 0x0000000900637245 */ /* 0x000fe20000201400 */
[----:B------:R-:W0:Y:S01]  /*0a70*/  LDS.U16 R7, [R72+0xe] ;  /* 0x00000e0048077984 */ /* 0x000e220000000400 */
[----:B------:R-:W-:Y:S01]  /*0a80*/  I2FP.F32.S32 R103, R11 ;  /* 0x0000000b00677245 */ /* 0x000fe20000201400 */
[C---:B------:R-:W-:Y:S01]  /*0a90*/  FMUL R95, R70.reuse, R95 ;  /* 0x0000005f465f7220 */ /* 0x040fe20000400000 */
[----:B------:R-:W-:Y:S01]  /*0aa0*/  I2FP.F32.S32 R93, R4 ;  /* 0x00000004005d7245 */ /* 0x000fe20000201400 */
[----:B------:R-:W-:Y:S01]  /*0ab0*/  LDS.U16 R8, [R72+0x8] ;  /* 0x0000080048087984 */ /* 0x000fe20000000400 */
[----:B------:R-:W-:Y:S01]  /*0ac0*/  I2FP.F32.S32 R5, R5 ;  /* 0x0000000500057245 */ /* 0x000fe20000201400 */
[C---:B------:R-:W-:Y:S01]  /*0ad0*/  FMUL R92, R70.reuse, R97 ;  /* 0x00000061465c7220 */ /* 0x040fe20000400000 */
[----:B------:R-:W-:Y:S01]  /*0ae0*/  I2FP.F32.S32 R101, R10 ;  /* 0x0000000a00657245 */ /* 0x000fe20000201400 */
[----:B------:R-:W-:Y:S01]  /*0af0*/  LDS.U16 R9, [R72+0xa] ;  /* 0x00000a0048097984 */ /* 0x000fe20000000400 */
[C---:B------:R-:W-:Y:S01]  /*0b00*/  FMUL R93, R70.reuse, R93 ;  /* 0x0000005d465d7220 */ /* 0x040fe20000400000 */
[C---:B------:R-:W-:Y:S01]  /*0b10*/  FMUL R4, R70.reuse, R5 ;  /* 0x0000000546047220 */ /* 0x040fe20000400000 */
[C---:B------:R-:W-:Y:S01]  /*0b20*/  FMUL R10, R70.reuse, R53 ;  /* 0x00000035460a7220 */ /* 0x040fe20000400000 */
[----:B------:R-:W1:Y:S01]  /*0b30*/  LDS.U16 R11, [R72+0x4] ;  /* 0x00000400480b7984 */ /* 0x000e620000000400 */
[C---:B------:R-:W-:Y:S01]  /*0b40*/  FMUL R99, R70.reuse, R99 ;  /* 0x0000006346637220 */ /* 0x040fe20000400000 */
[C---:B------:R-:W-:Y:S01]  /*0b50*/  FMUL R94, R70.reuse, R101 ;  /* 0x00000065465e7220 */ /* 0x040fe20000400000 */
[----:B------:R-:W-:Y:S01]  /*0b60*/  FMUL R103, R70, R103 ;  /* 0x0000006746677220 */ /* 0x000fe20000400000 */
[----:B------:R-:W-:Y:S06]  /*0b70*/  BAR.SYNC.DEFER_BLOCKING 0x0 ;  /* 0x0000000000007b1d */ /* 0x000fec0000010000 */
[----:B------:R-:W-:Y:S01]  /*0b80*/  STS [R56], R93 ;  /* 0x0000005d38007388 */ /* 0x000fe20000000800 */
[----:B0-----:R-:W-:-:S02]  /*0b90*/  PRMT R6, R6, 0x5410, R7 ;  /* 0x0000541006067816 */ /* 0x001fc40000000007 */
[----:B------:R-:W-:Y:S01]  /*0ba0*/  PRMT R7, R51, 0x7632, R7 ;  /* 0x0000763233077816 */ /* 0x000fe20000000007 */
[----:B------:R-:W-:Y:S01]  /*0bb0*/  STS [R71.X4+0x20], R4 ;  /* 0x0000200447007388 */ /* 0x000fe20000004800 */
[----:B--2---:R-:W-:-:S03]  /*0bc0*/  IMAD.U32 R89, R89, 0x10000, RZ ;  /* 0x0001000059597824 */ /* 0x004fc600078e00ff */
[----:B------:R0:W-:Y:S04]  /*0bd0*/  STS [R69.X4+0x40], R10 ;  /* 0x0000400a45007388 */ /* 0x0001e80000004800 */
[----:B------:R5:W-:Y:S01]  /*0be0*/  STS [R68.X4+0x60], R95 ;  /* 0x0000605f44007388 */ /* 0x000be20000004800 */
[----:B-1----:R-:W-:Y:S01]  /*0bf0*/  PRMT R11, R11, 0x5410, R50 ;  /* 0x000054100b0b7816 */ /* 0x002fe20000000032 */
[----:B------:R-:W-:Y:S02]  /*0c00*/  IMAD.U32 R50, R7, 0x10000, RZ ;  /* 0x0001000007327824 */ /* 0x000fe400078e00ff */
[----:B------:R1:W-:Y:S01]  /*0c10*/  STS [R67.X4+0x80], R92 ;  /* 0x0000805c43007388 */ /* 0x0003e20000004800 */
[----:B0-----:R-:W-:Y:S01]  /*0c20*/  PRMT R10, R8, 0x5410, R9 ;  /* 0x00005410080a7816 */ /* 0x001fe20000000009 */
[----:B------:R-:W-:-:S02]  /*0c30*/  IMAD.U32 R52, R11, 0x10000, RZ ;  /* 0x000100000b347824 */ /* 0x000fc400078e00ff */
[----:B------:R-:W-:Y:S01]  /*0c40*/  STS [R66.X4+0xa0], R99 ;  /* 0x0000a06342007388 */ /* 0x000fe20000004800 */
[----:B------:R-:W-:Y:S01]  /*0c50*/  PRMT R9, R11, 0x7632, R9 ;  /* 0x000076320b097816 */ /* 0x000fe20000000009 */
[----:B-----5:R-:W-:Y:S01]  /*0c60*/  IMAD.U32 R95, R90, 0x10000, RZ ;  /* 0x000100005a5f7824 */ /* 0x020fe200078e00ff */
[----:B------:R-:W-:Y:S01]  /*0c70*/  PRMT R11, R10, 0x7632, R11 ;  /* 0x000076320a0b7816 */ /* 0x000fe2000000000b */
[----:B------:R-:W-:Y:S01]  /*0c80*/  STS [R65.X4+0xc0], R94 ;  /* 0x0000c05e41007388 */ /* 0x000fe20000004800 */
[----:B------:R-:W-:Y:S01]  /*0c90*/  IMAD.U32 R90, R91, 0x10000, RZ ;  /* 0x000100005b5a7824 */ /* 0x000fe200078e00ff */
[----:B------:R-:W-:Y:S01]  /*0ca0*/  FADD R95, R98, R95 ;  /* 0x0000005f625f7221 */ /* 0x000fe20000000000 */
[----:B-1----:R-:W-:Y:S01]  /*0cb0*/  IMAD.U32 R92, R9, 0x10000, RZ ;  /* 0x00010000095c7824 */ /* 0x002fe200078e00ff */
[----:B------:R0:W-:Y:S01]  /*0cc0*/  STS [R64.X4+0xe0], R103 ;  /* 0x0000e06740007388 */ /* 0x0001e20000004800 */
[----:B------:R-:W-:Y:S02]  /*0cd0*/  IMAD.U32 R8, R51, 0x10000, RZ ;  /* 0x0001000033087824 */ /* 0x000fe400078e00ff */
[----:B------:R-:W-:Y:S01]  /*0ce0*/  IMAD.U32 R10, R10, 0x10000, RZ ;  /* 0x000100000a0a7824 */ /* 0x000fe200078e00ff */
[----:B------:R-:W-:Y:S01]  /*0cf0*/  BAR.SYNC.DEFER_BLOCKING 0x0 ;  /* 0x0000000000007b1d */ /* 0x000fe20000010000 */
[----:B------:R-:W-:-:S02]  /*0d00*/  IMAD.MOV.U32 R51, RZ, RZ, 0x3f800000 ;  /* 0x3f800000ff337424 */ /* 0x000fc400078e00ff */
[----:B------:R-:W-:Y:S01]  /*0d10*/  IMAD.MOV.U32 R91, RZ, RZ, 0x3f800000 ;  /* 0x3f800000ff5b7424 */ /* 0x000fe200078e00ff */
[----:B0-----:R-:W-:Y:S02]  /*0d20*/  CS2R R102, SRZ ;  /* 0x0000000000667805 */ /* 0x001fe4000001ff00 */
[----:B------:R-:W0:Y:S04]  /*0d30*/  LDS R105, [R55+0x4] ;  /* 0x0000040037697984 */ /* 0x000e280000000800 */
[----:B------:R-:W1:Y:S04]  /*0d40*/  LDS R101, [R55+0x8] ;  /* 0x0000080037657984 */ /* 0x000e680000000800 */
[----:B------:R-:W2:Y:S04]  /*0d50*/  LDS R96, [R55] ;  /* 0x0000000037607984 */ /* 0x000ea80000000800 */
[----:B------:R-:W3:Y:S04]  /*0d60*/  LDS R53, [R55+0x14] ;  /* 0x0000140037357984 */ /* 0x000ee80000000800 */
[----:B------:R-:W4:Y:S04]  /*0d70*/  LDS R97, [R55+0xc] ;  /* 0x00000c0037617984 */ /* 0x000f280000000800 */
[----:B------:R-:W5:Y:S04]  /*0d80*/  LDS R93, [R55+0x10] ;  /* 0x00001000375d7984 */ /* 0x000f680000000800 */
[----:B------:R-:W5:Y:S04]  /*0d90*/  LDS R5, [R55+0x18] ;  /* 0x0000180037057984 */ /* 0x000f680000000800 */
[----:B------:R-:W5:Y:S01]  /*0da0*/  LDS R4, [R55+0x1c] ;  /* 0x00001c0037047984 */ /* 0x000f620000000800 */
[C-C-:B0-----:R-:W-:Y:S01]  /*0db0*/  FFMA R9, R89.reuse, R105, R90.reuse ;  /* 0x0000006959097223 */ /* 0x141fe2000000005a */
[----:B-1----:R-:W-:-:S03]  /*0dc0*/  FFMA R7, R89, R101, R90 ;  /* 0x0000006559077223 */ /* 0x002fc6000000005a */
[--C-:B------:R-:W-:Y:S01]  /*0dd0*/  FFMA R9, R95, R9, R50.reuse ;  /* 0x000000095f097223 */ /* 0x100fe20000000032 */
[C---:B------:R-:W-:Y:S01]  /*0de0*/  PRMT R50, R6.reuse, 0x7632, R50 ;  /* 0x0000763206327816 */ /* 0x040fe20000000032 */
[----:B------:R-:W-:Y:S01]  /*0df0*/  IMAD.MOV.U32 R101, RZ, RZ, RZ ;  /* 0x000000ffff657224 */ /* 0x000fe200078e00ff */
[----:B--2---:R-:W-:Y:S01]  /*0e00*/  FFMA R96, R89, R96, R90 ;  /* 0x0000006059607223 */ /* 0x004fe2000000005a */
[----:B------:R-:W-:Y:S01]  /*0e10*/  FFMA R7, R95, R7, R52 ;  /* 0x000000075f077223 */ /* 0x000fe20000000034 */
[----:B------:R-:W-:Y:S02]  /*0e20*/  IMAD.U32 R52, R6, 0x10000, RZ ;  /* 0x0001000006347824 */ /* 0x000fe400078e00ff */
[----:B------:R-:W-:Y:S01]  /*0e30*/  IMAD.U32 R6, R11, 0x10000, RZ ;  /* 0x000100000b067824 */ /* 0x000fe200078e00ff */
[----:B---3--:R-:W-:Y:S01]  /*0e40*/  FFMA R53, R89, R53, R90 ;  /* 0x0000003559357223 */ /* 0x008fe2000000005a */
[----:B------:R-:W-:Y:S01]  /*0e50*/  FFMA R8, R95, R96, R8 ;  /* 0x000000605f087223 */ /* 0x000fe20000000008 */
[----:B------:R-:W-:Y:S01]  /*0e60*/  IMAD.U32 R50, R50, 0x10000, RZ ;  /* 0x0001000032327824 */ /* 0x000fe200078e00ff */
[----:B----4-:R-:W-:Y:S01]  /*0e70*/  FFMA R97, R89, R97, R90 ;  /* 0x0000006159617223 */ /* 0x010fe2000000005a */
[----:B------:R-:W-:-:S02]  /*0e80*/  IMAD.MOV.U32 R94, RZ, RZ, R7 ;  /* 0x000000ffff5e7224 */ /* 0x000fc400078e0007 */
[----:B------:R-:W-:Y:S01]  /*0e90*/  F2FP.BF16.PACK_AB R99, R9, R8 ;  /* 0x000000080963723e */ /* 0x000fe200000010ff */
[----:B-----5:R-:W-:Y:S01]  /*0ea0*/  FFMA R93, R89, R93, R90 ;  /* 0x0000005d595d7223 */ /* 0x020fe2000000005a */
[----:B------:R-:W-:Y:S02]  /*0eb0*/  FFMA R92, R95, R97, R92 ;  /* 0x000000615f5c7223 */ /* 0x000fe4000000005c */
[----:B------:R-:W-:Y:S01]  /*0ec0*/  CS2R R96, SRZ ;  /* 0x0000000000607805 */ /* 0x000fe2000001ff00 */
[----:B------:R-:W-:Y:S01]  /*0ed0*/  FFMA R11, R89, R5, R90 ;  /* 0x00000005590b7223 */ /* 0x000fe2000000005a */
[----:B------:R-:W-:Y:S01]  /*0ee0*/  FFMA R5, R95, R53, R6 ;  /* 0x000000355f057223 */ /* 0x000fe20000000006 */
[----:B------:R-:W-:Y:S01]  /*0ef0*/  IMAD.MOV.U32 R53, RZ, RZ, 0x3f800000 ;  /* 0x3f800000ff357424 */ /* 0x000fe200078e00ff */
[----:B------:R-:W-:Y:S01]  /*0f00*/  F2FP.BF16.PACK_AB R98, R92, R7 ;  /* 0x000000075c62723e */ /* 0x000fe200000010ff */
[----:B------:R-:W-:Y:S01]  /*0f10*/  FFMA R89, R89, R4, R90 ;  /* 0x0000000459597223 */ /* 0x000fe2000000005a */
[C---:B------:R-:W-:Y:S01]  /*0f20*/  FFMA R4, R95.reuse, R93, R10 ;  /* 0x0000005d5f047223 */ /* 0x040fe2000000000a */
[C---:B------:R-:W-:Y:S01]  /*0f30*/  FFMA R6, R95.reuse, R11, R52 ;  /* 0x0000000b5f067223 */ /* 0x040fe20000000034 */
[----:B------:R-:W-:Y:S01]  /*0f40*/  IMAD.MOV.U32 R10, RZ, RZ, 0x3f800000 ;  /* 0x3f800000ff0a7424 */ /* 0x000fe200078e00ff */
[----:B------:R-:W-:Y:S01]  /*0f50*/  FFMA R95, R95, R89, R50 ;  /* 0x000000595f5f7223 */ /* 0x000fe20000000032 */
[----:B------:R-:W-:Y:S01]  /*0f60*/  IMAD.MOV.U32 R50, RZ, RZ, 0x3f800000 ;  /* 0x3f800000ff327424 */ /* 0x000fe200078e00ff */
[----:B------:R-:W-:Y:S01]  /*0f70*/  PRMT R100, R99, 0x7632, R100 ;  /* 0x0000763263647816 */ /* 0x000fe20000000064 */
[----:B------:R-:W-:-:S02]  /*0f80*/  IMAD.MOV.U32 R11, RZ, RZ, 0x3f800000 ;  /* 0x3f800000ff0b7424 */ /* 0x000fc400078e00ff */
[----:B------:R-:W-:Y:S02]  /*0f90*/  IMAD.MOV.U32 R89, RZ, RZ, 0x3f800000 ;  /* 0x3f800000ff597424 */ /* 0x000fe400078e00ff */
[----:B------:R-:W-:Y:S02]  /*0fa0*/  IMAD.MOV.U32 R52, RZ, RZ, 0x3f800000 ;  /* 0x3f800000ff347424 */ /* 0x000fe400078e00ff */
[----:B------:R-:W-:Y:S02]  /*0fb0*/  IMAD.MOV.U32 R90, RZ, RZ, R8 ;  /* 0x000000ffff5a7224 */ /* 0x000fe400078e0008 */
[----:B------:R-:W-:Y:S02]  /*0fc0*/  IMAD.MOV.U32 R93, RZ, RZ, R9 ;  /* 0x000000ffff5d7224 */ /* 0x000fe400078e0009 */
[----:B------:R-:W-:Y:S02]  /*0fd0*/  IMAD.MOV.U32 R105, RZ, RZ, R92 ;  /* 0x000000ffff697224 */ /* 0x000fe400078e005c */
[----:B------:R-:W-:-:S02]  /*0fe0*/  IMAD.MOV.U32 R109, RZ, RZ, R4 ;  /* 0x000000ffff6d7224 */ /* 0x000fc400078e0004 */
[----:B------:R-:W-:Y:S02]  /*0ff0*/  IMAD.MOV.U32 R108, RZ, RZ, R5 ;  /* 0x000000ffff6c7224 */ /* 0x000fe400078e0005 */
[----:B------:R-:W-:Y:S02]  /*1000*/  IMAD.MOV.U32 R107, RZ, RZ, R6 ;  /* 0x000000ffff6b7224 */ /* 0x000fe400078e0006 */
[----:B------:R-:W-:Y:S01]  /*1010*/  IMAD.MOV.U32 R106, RZ, RZ, R95 ;  /* 0x000000ffff6a7224 */ /* 0x000fe200078e005f */
[----:B------:R-:W-:Y:S05]  /*1020*/  @!P0 BRA `(.L_x_0) ;  /* 0x0000070000008947 */ /* 0x000fea0003800000 */
[----:B------:R-:W-:Y:S01]  /*1030*/  FADD R10, R83, 1 ;  /* 0x3f800000530a7421 */ /* 0x000fe20000000000 */
[----:B------:R-:W-:Y:S01]  /*1040*/  FADD R102, R8, -R49 ;  /* 0x8000003108667221 */ /* 0x000fe20000000000 */
[----:B------:R-:W-:Y:S01]  /*1050*/  FADD R50, R47, 1 ;  /* 0x3f8000002f327421 */ /* 0x000fe20000000000 */
[----:B------:R-:W-:Y:S01]  /*1060*/  FADD R101, R9, -R48 ;  /* 0x8000003009657221 */ /* 0x000fe20000000000 */
[C---:B------:R-:W-:Y:S01]  /*1070*/  FMUL R93, R10.reuse, 0.25 ;  /* 0x3e8000000a5d7820 */ /* 0x040fe20000400000 */
[----:B------:R-:W-:Y:S01]  /*1080*/  FSETP.GEU.AND P4, PT, |R10|, 1.175494350822287508e-38, PT ;  /* 0x008000000a00780b */ /* 0x000fe20003f8e200 */
[----:B------:R-:W-:Y:S01]  /*1090*/  FMUL R105, R102, 0.25 ;  /* 0x3e80000066697820 */ /* 0x000fe20000400000 */
[----:B------:R-:W-:Y:S01]  /*10a0*/  FSETP.GT.AND P5, PT, |R10|, 8.50705917302346158658e+37, PT ;  /* 0x7e8000000a00780b */ /* 0x000fe20003fa4200 */
[----:B------:R-:W-:Y:S01]  /*10b0*/  FADD R51, R42, 1 ;  /* 0x3f8000002a337421 */ /* 0x000fe20000000000 */
[C---:B------:R-:W-:Y:S01]  /*10c0*/  FSETP.GEU.AND P1, PT, |R50|.reuse, 1.175494350822287508e-38, PT ;  /* 0x008000003200780b */ /* 0x040fe20003f2e200 */
[----:B------:R-:W-:Y:S01]  /*10d0*/  FMUL R107, R50, 0.25 ;  /* 0x3e800000326b7820 */ /* 0x000fe20000400000 */
[----:B------:R-:W-:Y:S01]  /*10e0*/  FSEL R94, R93, R10, P5 ;  /* 0x0000000a5d5e7208 */ /* 0x000fe20002800000 */
[----:B------:R-:W-:Y:S01]  /*10f0*/  FMUL R106, R101, 0.25 ;  /* 0x3e800000656a7820 */ /* 0x000fe20000400000 */
[----:B------:R-:W-:Y:S01]  /*1100*/  FSEL R90, R105, R102, P5 ;  /* 0x00000066695a7208 */ /* 0x000fe20002800000 */
[----:B------:R-:W-:Y:S01]  /*1110*/  FADD R11, R40, 1 ;  /* 0x3f800000280b7421 */ /* 0x000fe20000000000 */
[----:B------:R-:W-:Y:S01]  /*1120*/  FSETP.GT.AND P6, PT, |R50|, 8.50705917302346158658e+37, PT ;  /* 0x7e8000003200780b */ /* 0x000fe20003fc4200 */
[----:B------:R-:W-:Y:S01]  /*1130*/  FADD R103, R92, -R24 ;  /* 0x800000185c677221 */ /* 0x000fe20000000000 */
[C---:B------:R-:W-:Y:S01]  /*1140*/  FMUL R108, R51.reuse, 0.25 ;  /* 0x3e800000336c7820 */ /* 0x040fe20000400000 */
[----:B------:R-:W-:Y:S01]  /*1150*/  @!P4 FMUL R94, R94, 16777216 ;  /* 0x4b8000005e5ec820 */ /* 0x000fe20000400000 */
[----:B------:R-:W-:Y:S01]  /*1160*/  @!P4 FMUL R90, R90, 16777216 ;  /* 0x4b8000005a5ac820 */ /* 0x000fe20000400000 */
[----:B------:R-:W-:Y:S01]  /*1170*/  FSETP.GEU.AND P4, PT, |R51|, 1.175494350822287508e-38, PT ;  /* 0x008000003300780b */ /* 0x000fe20003f8e200 */
[----:B------:R-:W-:Y:S01]  /*1180*/  FADD R104, R7, -R38 ;  /* 0x8000002607687221 */ /* 0x000fe20000000000 */
[----:B------:R-:W-:Y:S01]  /*1190*/  FSEL R115, R107, R50, P6 ;  /* 0x000000326b737208 */ /* 0x000fe20003000000 */
[----:B------:R-:W-:Y:S01]  /*11a0*/  FADD R53, R44, 1 ;  /* 0x3f8000002c357421 */ /* 0x000fe20000000000 */
[----:B------:R-:W-:Y:S01]  /*11b0*/  FSEL R93, R106, R101, P6 ;  /* 0x000000656a5d7208 */ /* 0x000fe20003000000 */
[----:B------:R-:W-:Y:S01]  /*11c0*/  FMUL R110, R103, 0.25 ;  /* 0x3e800000676e7820 */ /* 0x000fe20000400000 */
[----:B------:R-:W-:Y:S01]  /*11d0*/  FSETP.GT.AND P6, PT, |R51|, 8.50705917302346158658e+37, PT ;  /* 0x7e8000003300780b */ /* 0x000fe20003fc4200 */
[----:B------:R-:W-:Y:S01]  /*11e0*/  @!P1 FMUL R115, R115, 16777216 ;  /* 0x4b80000073739820 */ /* 0x000fe20000400000 */
[----:B------:R-:W-:Y:S01]  /*11f0*/  FSETP.GEU.AND P5, PT, |R11|, 1.175494350822287508e-38, PT ;  /* 0x008000000b00780b */ /* 0x000fe20003fae200 */
[----:B------:R-:W-:Y:S01]  /*1200*/  @!P1 FMUL R93, R93, 16777216 ;  /* 0x4b8000005d5d9820 */ /* 0x000fe20000400000 */
[----:B------:R-:W-:Y:S01]  /*1210*/  FSEL R117, R108, R51, P6 ;  /* 0x000000336c757208 */ /* 0x000fe20003000000 */
[----:B------:R-:W-:Y:S01]  /*1220*/  FMUL R106, R11, 0.25 ;  /* 0x3e8000000b6a7820 */ /* 0x000fe20000400000 */
[----:B------:R-:W-:Y:S01]  /*1230*/  FMUL R105, R104, 0.25 ;  /* 0x3e80000068697820 */ /* 0x000fe20000400000 */
[----:B------:R-:W-:Y:S01]  /*1240*/  FMUL R108, R53, 0.25 ;  /* 0x3e800000356c7820 */ /* 0x000fe20000400000 */
[----:B------:R-:W-:Y:S01]  /*1250*/  FSETP.GT.AND P0, PT, |R11|, 8.50705917302346158658e+37, PT ;  /* 0x7e8000000b00780b */ /* 0x000fe20003f04200 */
[----:B------:R-:W-:Y:S01]  /*1260*/  FADD R52, R19, 1 ;  /* 0x3f80000013347421 */ /* 0x000fe20000000000 */
[----:B------:R-:W-:Y:S01]  /*1270*/  FSETP.GT.AND P1, PT, |R53|, 8.50705917302346158658e+37, PT ;  /* 0x7e8000003500780b */ /* 0x000fe20003f24200 */
[----:B------:R-:W-:Y:S01]  /*1280*/  FADD R111, R6, -R27 ;  /* 0x8000001b066f7221 */ /* 0x000fe20000000000 */
[----:B------:R-:W-:Y:S01]  /*1290*/  FSEL R107, R110, R103, P6 ;  /* 0x000000676e6b7208 */ /* 0x000fe20003000000 */
[----:B------:R-:W-:Y:S01]  /*12a0*/  FADD R89, R18, 1 ;  /* 0x3f80000012597421 */ /* 0x000fe20000000000 */
[----:B------:R-:W-:Y:S01]  /*12b0*/  FADD R96, R5, -R26 ;  /* 0x8000001a05607221 */ /* 0x000fe20000000000 */
[----:B------:R-:W-:Y:S01]  /*12c0*/  FSEL R106, R106, R11, P0 ;  /* 0x0000000b6a6a7208 */ /* 0x000fe20000000000 */
[----:B------:R-:W-:Y:S01]  /*12d0*/  @!P4 FMUL R117, R117, 16777216 ;  /* 0x4b8000007575c820 */ /* 0x000fe20000400000 */
[----:B------:R-:W-:Y:S01]  /*12e0*/  FSEL R105, R105, R104, P0 ;  /* 0x0000006869697208 */ /* 0x000fe20000000000 */
[----:B------:R-:W-:Y:S01]  /*12f0*/  @!P4 FMUL R107, R107, 16777216 ;  /* 0x4b8000006b6bc820 */ /* 0x000fe20000400000 */
[----:B------:R-:W-:Y:S01]  /*1300*/  FSEL R112, R108, R53, P1 ;  /* 0x000000356c707208 */ /* 0x000fe20000800000 */
[----:B------:R-:W-:Y:S01]  /*1310*/  FMUL R121, R52, 0.25 ;  /* 0x3e80000034797820 */ /* 0x000fe20000400000 */
[----:B------:R-:W-:Y:S01]  /*1320*/  FMUL R108, R111, 0.25 ;  /* 0x3e8000006f6c7820 */ /* 0x000fe20000400000 */
[----:B------:R-:W-:Y:S01]  /*1330*/  FADD R97, R4, -R25 ;  /* 0x8000001904617221 */ /* 0x000fe20000000000 */
[----:B------:R-:W-:Y:S01]  /*1340*/  FSETP.GT.AND P4, PT, |R52|, 8.50705917302346158658e+37, PT ;  /* 0x7e8000003400780b */ /* 0x000fe20003f84200 */
[C---:B------:R-:W-:Y:S01]  /*1350*/  FMUL R114, R89.reuse, 0.25 ;  /* 0x3e80000059727820 */ /* 0x040fe20000400000 */
[----:B------:R-:W-:Y:S01]  /*1360*/  FMUL R113, R96, 0.25 ;  /* 0x3e80000060717820 */ /* 0x000fe20000400000 */
[----:B------:R-:W-:Y:S01]  /*1370*/  FADD R91, R20, 1 ;  /* 0x3f800000145b7421 */ /* 0x000fe20000000000 */
[----:B------:R-:W-:Y:S01]  /*1380*/  FSETP.GT.AND P6, PT, |R89|, 8.50705917302346158658e+37, PT ;  /* 0x7e8000005900780b */ /* 0x000fe20003fc4200 */
[----:B------:R-:W-:Y:S01]  /*1390*/  @!P5 FMUL R106, R106, 16777216 ;  /* 0x4b8000006a6ad820 */ /* 0x000fe20000400000 */
[----:B------:R-:W-:Y:S01]  /*13a0*/  @!P5 FMUL R105, R105, 16777216 ;  /* 0x4b8000006969d820 */ /* 0x000fe20000400000 */
[----:B------:R-:W-:Y:S01]  /*13b0*/  FSETP.GEU.AND P0, PT, |R53|, 1.175494350822287508e-38, PT ;  /* 0x008000003500780b */ /* 0x000fe20003f0e200 */
[----:B------:R-:W-:Y:S01]  /*13c0*/  FMUL R110, R97, 0.25 ;  /* 0x3e800000616e7820 */ /* 0x000fe20000400000 */
[----:B------:R-:W-:Y:S01]  /*13d0*/  FSETP.GEU.AND P5, PT, |R89|, 1.175494350822287508e-38, PT ;  /* 0x008000005900780b */ /* 0x000fe20003fae200 */
[----:B------:R-:W0:Y:S01]  /*13e0*/  MUFU.RCP R115, R115 ;  /* 0x0000007300737308 */ /* 0x000e220000001000 */
[----:B------:R-:W-:-:S02]  /*13f0*/  FSEL R121, R121, R52, P4 ;  /* 0x0000003479797208 */ /* 0x000fc40002000000 */
[----:B------:R-:W-:Y:S02]  /*1400*/  FSEL R108, R108, R111, P4 ;  /* 0x0000006f6c6c7208 */ /* 0x000fe40002000000 */
[----:B------:R-:W-:Y:S01]  /*1410*/  FSEL R119, R114, R89, P6 ;  /* 0x0000005972777208 */ /* 0x000fe20003000000 */
[----:B------:R-:W-:Y:S01]  /*1420*/  FADD R114, R95, -R28 ;  /* 0x8000001c5f727221 */ /* 0x000fe20000000000 */
[----:B------:R-:W-:Y:S01]  /*1430*/  FSEL R113, R113, R96, P6 ;  /* 0x0000006071717208 */ /* 0x000fe20003000000 */
[----:B------:R1:W-:Y:S01]  /*1440*/  MUFU.RCP R109, R106 ;  /* 0x0000006a006d7308 */ /* 0x0003e20000001000 */
[----:B------:R-:W-:Y:S01]  /*1450*/  FSETP.GEU.AND P4, PT, |R52|, 1.175494350822287508e-38, PT ;  /* 0x008000003400780b */ /* 0x000fe20003f8e200 */
[----:B------:R-:W-:Y:S01]  /*1460*/  @!P0 FMUL R112, R112, 16777216 ;  /* 0x4b80000070708820 */ /* 0x000fe20000400000 */
[----:B------:R-:W-:Y:S01]  /*1470*/  FSETP.GEU.AND P6, PT, |R91|, 1.175494350822287508e-38, PT ;  /* 0x008000005b00780b */ /* 0x000fe20003fce200 */
[----:B------:R-:W-:Y:S01]  /*1480*/  @!P5 FMUL R119, R119, 16777216 ;  /* 0x4b8000007777d820 */ /* 0x000fe20000400000 */
[----:B------:R-:W-:Y:S01]  /*1490*/  FSEL R110, R110, R97, P1 ;  /* 0x000000616e6e7208 */ /* 0x000fe20000800000 */
[----:B------:R-:W-:Y:S01]  /*14a0*/  @!P5 FMUL R113, R113, 16777216 ;  /* 0x4b8000007171d820 */ /* 0x000fe20000400000 */
[C---:B------:R-:W-:Y:S01]  /*14b0*/  FSETP.GT.AND P1, PT, |R91|.reuse, 8.50705917302346158658e+37, PT ;  /* 0x7e8000005b00780b */ /* 0x040fe20003f24200 */
[----:B------:R-:W2:Y:S01]  /*14c0*/  MUFU.RCP R94, R94 ;  /* 0x0000005e005e7308 */ /* 0x000ea20000001000 */
[----:B-1----:R-:W-:Y:S01]  /*14d0*/  FMUL R106, R91, 0.25 ;  /* 0x3e8000005b6a7820 */ /* 0x002fe20000400000 */
[----:B0-----:R-:W-:Y:S01]  /*14e0*/  FFMA R93, R115, R93, R48 ;  /* 0x0000005d735d7223 */ /* 0x001fe20000000030 */
[----:B------:R-:W-:Y:S01]  /*14f0*/  FMUL R115, R114, 0.25 ;  /* 0x3e80000072737820 */ /* 0x000fe20000400000 */
[----:B------:R-:W-:-:S02]  /*1500*/  @!P0 FMUL R110, R110, 16777216 ;  /* 0x4b8000006e6e8820 */ /* 0x000fc40000400000 */
[----:B------:R-:W-:Y:S01]  /*1510*/  FSEL R106, R106, R91, P1 ;  /* 0x0000005b6a6a7208 */ /* 0x000fe20000800000 */
[----:B------:R-:W-:Y:S01]  /*1520*/  @!P4 FMUL R121, R121, 16777216 ;  /* 0x4b8000007979c820 */ /* 0x000fe20000400000 */
[----:B------:R-:W0:Y:S01]  /*1530*/  MUFU.RCP R117, R117 ;  /* 0x0000007500757308 */ /* 0x000e220000001000 */
[----:B------:R-:W-:Y:S01]  /*1540*/  FSEL R115, R115, R114, P1 ;  /* 0x0000007273737208 */ /* 0x000fe20000800000 */
[----:B------:R-:W-:Y:S01]  /*1550*/  @!P4 FMUL R108, R108, 16777216 ;  /* 0x4b8000006c6cc820 */ /* 0x000fe20000400000 */
[----:B------:R-:W-:Y:S01]  /*1560*/  @!P6 FMUL R106, R106, 16777216 ;  /* 0x4b8000006a6ae820 */ /* 0x000fe20000400000 */
[----:B------:R-:W-:Y:S02]  /*1570*/  FADD R9, R9, -R93 ;  /* 0x8000005d09097221 */ /* 0x000fe40000000000 */
[----:B------:R-:W-:Y:S02]  /*1580*/  @!P6 FMUL R115, R115, 16777216 ;  /* 0x4b8000007373e820 */ /* 0x000fe40000400000 */
[----:B------:R-:W1:Y:S01]  /*1590*/  MUFU.RCP R116, R121 ;  /* 0x0000007900747308 */ /* 0x000e620000001000 */
[----:B--2---:R-:W-:Y:S01]  /*15a0*/  FFMA R90, R94, R90, R49 ;  /* 0x0000005a5e5a7223 */ /* 0x004fe20000000031 */
[----:B------:R-:W-:Y:S01]  /*15b0*/  FFMA R94, R109, R105, R38 ;  /* 0x000000696d5e7223 */ /* 0x000fe20000000026 */
[----:B------:R-:W-:-:S02]  /*15c0*/  FFMA R101, R101, R9, R86 ;  /* 0x0000000965657223 */ /* 0x000fc40000000056 */
[----:B------:R-:W-:Y:S01]  /*15d0*/  FADD R8, R8, -R90 ;  /* 0x8000005a08087221 */ /* 0x000fe20000000000 */
[----:B------:R-:W-:Y:S02]  /*15e0*/  FADD R7, R7, -R94 ;  /* 0x8000005e07077221 */ /* 0x000fe40000000000 */
[----:B------:R-:W2:Y:S01]  /*15f0*/  MUFU.RCP R112, R112 ;  /* 0x0000007000707308 */ /* 0x000ea20000001000 */
[----:B0-----:R-:W-:Y:S01]  /*1600*/  FFMA R105, R117, R107, R24 ;  /* 0x0000006b75697223 */ /* 0x001fe20000000018 */
[----:B------:R-:W-:Y:S01]  /*1610*/  FFMA R104, R104, R7, R85 ;  /* 0x0000000768687223 */ /* 0x000fe20000000055 */
[----:B------:R-:W-:Y:S02]  /*1620*/  FFMA R102, R102, R8, R87 ;  /* 0x0000000866667223 */ /* 0x000fe40000000057 */
[----:B------:R-:W-:-:S03]  /*1630*/  FADD R92, R92, -R105 ;  /* 0x800000695c5c7221 */ /* 0x000fc60000000000 */
[----:B------:R-:W0:Y:S01]  /*1640*/  MUFU.RCP R119, R119 ;  /* 0x0000007700777308 */ /* 0x000e220000001000 */
[----:B-1----:R-:W-:Y:S01]  /*1650*/  FFMA R107, R116, R108, R27 ;  /* 0x0000006c746b7223 */ /* 0x002fe2000000001b */
[----:B------:R-:W-:-:S06]  /*1660*/  FFMA R103, R103, R92, R84 ;  /* 0x0000005c67677223 */ /* 0x000fcc0000000054 */
[----:B------:R-:W1:Y:S01]  /*1670*/  MUFU.RCP R123, R106 ;  /* 0x0000006a007b7308 */ /* 0x000e620000001000 */
[----:B--2---:R-:W-:Y:S01]  /*1680*/  FFMA R109, R112, R110, R25 ;  /* 0x0000006e706d7223 */ /* 0x004fe20000000019 */
[----:B------:R-:W-:-:S04]  /*1690*/  FADD R112, R6, -R107 ;  /* 0x8000006b06707221 */ /* 0x000fc80000000000 */
[----:B------:R-:W-:Y:S01]  /*16a0*/  FFMA R111, R111, R112, R22 ;  /* 0x000000706f6f7223 */ /* 0x000fe20000000016 */
[----:B0-----:R-:W-:-:S04]  /*16b0*/  FFMA R108, R119, R113, R26 ;  /* 0x00000071776c7223 */ /* 0x001fc8000000001a */
[----:B------:R-:W-:Y:S01]  /*16c0*/  FADD R113, R5, -R108 ;  /* 0x8000006c05717221 */ /* 0x000fe20000000000 */
[----:B-1----:R-:W-:Y:S01]  /*16d0*/  FFMA R106, R123, R115, R28 ;  /* 0x000000737b6a7223 */ /* 0x002fe2000000001c */
[----:B------:R-:W-:Y:S02]  /*16e0*/  FADD R115, R4, -R109 ;  /* 0x8000006d04737221 */ /* 0x000fe40000000000 */
[----:B------:R-:W-:Y:S01]  /*16f0*/  FFMA R96, R96, R113, R21 ;  /* 0x0000007160607223 */ /* 0x000fe20000000015 */
[----:B------:R-:W-:Y:S01]  /*1700*/  FADD R110, R95, -R106 ;  /* 0x8000006a5f6e7221 */ /* 0x000fe20000000000 */
[----:B------:R-:W-:-:S03]  /*1710*/  FFMA R97, R97, R115, R46 ;  /* 0x0000007361617223 */ /* 0x000fc6000000002e */
[----:B------:R-:W-:Y:S01]  /*1720*/  FFMA R110, R114, R110, R23 ;  /* 0x0000006e726e7223 */ /* 0x000fe20000000017 */
.L_x_0:
[----:B------:R-:W-:Y:S01]  /*1730*/  BAR.SYNC.DEFER_BLOCKING 0x0 ;  /* 0x0000000000007b1d */ /* 0x000fe20000010000 */
[----:B------:R-:W-:Y:S02]  /*1740*/  F2FP.BF16.PACK_AB R4, R5, R4 ;  /* 0x000000040504723e */ /* 0x000fe400000010ff */
[----:B------:R-:W-:Y:S02]  /*1750*/  F2FP.BF16.PACK_AB R5, R95, R6 ;  /* 0x000000065f05723e */ /* 0x000fe400000010ff */
[----:B------:R-:W-:Y:S02]  /*1760*/  PRMT R92, R98, 0x7632, R92 ;  /* 0x00007632625c7816 */ /* 0x000fe4000000005c */
[C---:B------:R-:W-:Y:S02]  /*1770*/  PRMT R95, R4.reuse, 0x7610, R95 ;  /* 0x00007610045f7816 */ /* 0x040fe4000000005f */
[----:B------:R-:W-:Y:S02]  /*1780*/  PRMT R112, R4, 0x7632, R112 ;  /* 0x0000763204707816 */ /* 0x000fe40000000070 */
[----:B------:R-:W-:-:S02]  /*1790*/  PRMT R113, R5, 0x7610, R113 ;  /* 0x0000761005717816 */ /* 0x000fc40000000071 */
[----:B------:R-:W-:Y:S02]  /*17a0*/  PRMT R114, R5, 0x7632, R114 ;  /* 0x0000763205727816 */ /* 0x000fe40000000072 */
[----:B------:R-:W-:Y:S02]  /*17b0*/  SHF.R.S32.HI R9, RZ, 0x1f, R54 ;  /* 0x0000001fff097819 */ /* 0x000fe40000011436 */
[----:B------:R-:W-:Y:S02]  /*17c0*/  LEA R8, P0, R54, c[0x0][0x1a0], 0x1 ;  /* 0x0000680036087a11 */ /* 0x000fe400078008ff */
[----:B------:R-:W-:Y:S02]  /*17d0*/  IADD3 R76, P1, R76, 0x400, RZ ;  /* 0x000004004c4c7810 */ /* 0x000fe40007f3e0ff */
[----:B------:R-:W-:Y:S02]  /*17e0*/  LEA.HI.X R9, R54, c[0x0][0x1a4], R9, 0x1, P0 ;  /* 0x0000690036097a11 */ /* 0x000fe400000f0c09 */
[----:B------:R-:W-:Y:S01]  /*17f0*/  IADD3 R80, P0, R80, 0x200, RZ ;  /* 0x0000020050507810 */ /* 0x000fe20007f1e0ff */
[----:B------:R-:W-:Y:S01]  /*1800*/  STS.U16 [R30], R99 ;  /* 0x000000631e007388 */ /* 0x000fe20000000400 */
[----:B------:R-:W-:Y:S01]  /*1810*/  IADD3 R77, P4, R77, 0x800, RZ ;  /* 0x000008004d4d7810 */ /* 0x000fe20007f9e0ff */
[----:B------:R-:W-:Y:S01]  /*1820*/  IMAD.X R75, RZ, RZ, R75, P1 ;  /* 0x000000ffff4b7224 */ /* 0x000fe200008e064b */
[----:B------:R-:W-:Y:S01]  /*1830*/  IADD3 R88, P5, R88, 0x400, RZ ;  /* 0x0000040058587810 */ /* 0x000fe20007fbe0ff */
[----:B------:R-:W-:Y:S01]  /*1840*/  STS.U16 [R30+0x410], R100 ;  /* 0x000410641e007388 */ /* 0x000fe20000000400 */
[----:B------:R-:W-:Y:S01]  /*1850*/  IMAD.X R78, RZ, RZ, R78, P0 ;  /* 0x000000ffff4e7224 */ /* 0x000fe200000e064e */
[----:B------:R-:W-:Y:S01]  /*1860*/  ISETP.GE.U32.AND P0, PT, R80, 0xa00, PT ;  /* 0x00000a005000780c */ /* 0x000fe20003f06070 */
[----:B------:R-:W-:Y:S01]  /*1870*/  IMAD.X R74, RZ, RZ, R74, P4 ;  /* 0x000000ffff4a7224 */ /* 0x000fe200020e064a */
[----:B------:R-:W-:Y:S01]  /*1880*/  STS.U16 [R30+0x820], R98 ;  /* 0x000820621e007388 */ /* 0x000fe20000000400 */
[----:B------:R-:W-:Y:S01]  /*1890*/  IADD3 R82, P6, R82, 0x400, RZ ;  /* 0x0000040052527810 */ /* 0x000fe20007fde0ff */
[----:B------:R-:W-:Y:S01]  /*18a0*/  IMAD.X R81, RZ, RZ, R81, P5 ;  /* 0x000000ffff517224 */ /* 0x000fe200028e0651 */
[----:B------:R-:W-:Y:S01]  /*18b0*/  ISETP.GE.U32.AND.EX P0, PT, R78, RZ, PT, P0 ;  /* 0x000000ff4e00720c */ /* 0x000fe20003f06100 */
[----:B------:R-:W-:Y:S01]  /*18c0*/  STS.U16 [R30+0xc30], R92 ;  /* 0x000c305c1e007388 */ /* 0x000fe20000000400 */
[----:B------:R-:W-:Y:S01]  /*18d0*/  FSEL R49, R90, R49, !P3 ;  /* 0x000000315a317208 */ /* 0x000fe20005800000 */
[----:B------:R-:W-:Y:S01]  /*18e0*/  IMAD.X R79, RZ, RZ, R79, P6 ;  /* 0x000000ffff4f7224 */ /* 0x000fe200030e064f */
[----:B------:R-:W-:Y:S01]  /*18f0*/  FSEL R48, R93, R48, !P3 ;  /* 0x000000305d307208 */ /* 0x000fe20005800000 */
[----:B------:R-:W-:Y:S01]  /*1900*/  STS.U16 [R30+0x1040], R95 ;  /* 0x0010405f1e007388 */ /* 0x000fe20000000400 */
[----:B------:R-:W-:-:S02]  /*1910*/  FSEL R38, R94, R38, !P3 ;  /* 0x000000265e267208 */ /* 0x000fc40005800000 */
[----:B------:R-:W-:Y:S01]  /*1920*/  FSEL R24, R105, R24, !P3 ;  /* 0x0000001869187208 */ /* 0x000fe20005800000 */
[----:B------:R-:W-:Y:S01]  /*1930*/  STS.U16 [R30+0x1450], R112 ;  /* 0x001450701e007388 */ /* 0x000fe20000000400 */
[----:B------:R-:W-:Y:S02]  /*1940*/  FSEL R25, R109, R25, !P3 ;  /* 0x000000196d197208 */ /* 0x000fe40005800000 */
[----:B------:R-:W-:Y:S01]  /*1950*/  FSEL R26, R108, R26, !P3 ;  /* 0x0000001a6c1a7208 */ /* 0x000fe20005800000 */
[----:B------:R-:W-:Y:S01]  /*1960*/  STS.U16 [R30+0x1860], R113 ;  /* 0x001860711e007388 */ /* 0x000fe20000000400 */
[----:B------:R-:W-:Y:S02]  /*1970*/  FSEL R27, R107, R27, !P3 ;  /* 0x0000001b6b1b7208 */ /* 0x000fe40005800000 */
[----:B------:R-:W-:Y:S01]  /*1980*/  FSEL R28, R106, R28, !P3 ;  /* 0x0000001c6a1c7208 */ /* 0x000fe20005800000 */
[----:B------:R-:W-:Y:S01]  /*1990*/  STS.U16 [R30+0x1c70], R114 ;  /* 0x001c70721e007388 */ /* 0x000fe20000000400 */
[----:B------:R-:W-:-:S02]  /*19a0*/  FSEL R87, R102, R87, !P3 ;  /* 0x0000005766577208 */ /* 0x000fc40005800000 */
[----:B------:R-:W-:Y:S01]  /*19b0*/  FSEL R86, R101, R86, !P3 ;  /* 0x0000005665567208 */ /* 0x000fe20005800000 */
[----:B------:R-:W-:Y:S01]  /*19c0*/  BAR.SYNC.DEFER_BLOCKING 0x0 ;  /* 0x0000000000007b1d */ /* 0x000fe20000010000 */
[----:B------:R-:W-:Y:S02]  /*19d0*/  FSEL R85, R104, R85, !P3 ;  /* 0x0000005568557208 */ /* 0x000fe40005800000 */
[----:B------:R-:W-:Y:S02]  /*19e0*/  FSEL R84, R103, R84, !P3 ;  /* 0x0000005467547208 */ /* 0x000fe40005800000 */
[----:B------:R-:W-:Y:S02]  /*19f0*/  FSEL R46, R97, R46, !P3 ;  /* 0x0000002e612e7208 */ /* 0x000fe40005800000 */
[----:B------:R-:W-:Y:S02]  /*1a00*/  FSEL R21, R96, R21, !P3 ;  /* 0x0000001560157208 */ /* 0x000fe40005800000 */
[----:B------:R-:W-:-:S02]  /*1a10*/  FSEL R22, R111, R22, !P3 ;  /* 0x000000166f167208 */ /* 0x000fc40005800000 */
[----:B------:R-:W-:Y:S02]  /*1a20*/  FSEL R23, R110, R23, !P3 ;  /* 0x000000176e177208 */ /* 0x000fe40005800000 */
[----:B------:R-:W-:Y:S02]  /*1a30*/  FSEL R83, R10, R83, !P3 ;  /* 0x000000530a537208 */ /* 0x000fe40005800000 */
[----:B------:R-:W-:Y:S02]  /*1a40*/  FSEL R47, R50, R47, !P3 ;  /* 0x0000002f322f7208 */ /* 0x000fe40005800000 */
[----:B------:R-:W-:Y:S02]  /*1a50*/  FSEL R40, R11, R40, !P3 ;  /* 0x000000280b287208 */ /* 0x000fe40005800000 */
[----:B------:R-:W-:Y:S02]  /*1a60*/  FSEL R42, R51, R42, !P3 ;  /* 0x0000002a332a7208 */ /* 0x000fe40005800000 */
[----:B------:R-:W-:-:S02]  /*1a70*/  FSEL R44, R53, R44, !P3 ;  /* 0x0000002c352c7208 */ /* 0x000fc40005800000 */
[----:B------:R-:W-:Y:S01]  /*1a80*/  FSEL R18, R89, R18, !P3 ;  /* 0x0000001259127208 */ /* 0x000fe20005800000 */
[----:B------:R-:W0:Y:S01]  /*1a90*/  LDS.128 R4, [R36] ;  /* 0x0000000024047984 */ /* 0x000e220000000c00 */
[----:B------:R-:W-:Y:S02]  /*1aa0*/  FSEL R19, R52, R19, !P3 ;  /* 0x0000001334137208 */ /* 0x000fe40005800000 */
[----:B------:R-:W-:Y:S01]  /*1ab0*/  FSEL R20, R91, R20, !P3 ;  /* 0x000000145b147208 */ /* 0x000fe20005800000 */
[----:B0-----:R0:W-:Y:S01]  /*1ac0*/  @!P2 STG.E.128 [R8.64], R4 ;  /* 0x000000040800a986 */ /* 0x0011e2000c101d04 */
[----:B------:R-:W-:Y:S01]  /*1ad0*/  @P0 CALL.REL.NOINC `(.L_x_1) ;  /* 0x0000001000000944 */ /* 0x000fe20003c00000 */
[----:B------:R-:W-:Y:S05]  /*1ae0*/  BRA `(.L_x_2) ;  /* 0xffffec0000007947 */ /* 0x000fea000383ffff */
.L_x_1:
[----:B------:R-:W1:Y:S01]  /*1af0*/  SHFL.BFLY PT, R72, R83, 0x10, 0x1f ;  /* 0x0e001f0053487f89 */ /* 0x000e6200000e0000 */
[----:B------:R-:W-:Y:S02]  /*1b00*/  LEA.HI R29, R29, R34, RZ, 0x1e ;  /* 0x000000221d1d7211 */ /* 0x000fe400078ff0ff */
[----:B------:R-:W-:Y:S01]  /*1b10*/  LOP3.LUT R15, R15, 0x7, R0, 0xf8, !PT ;  /* 0x000000070f0f7812 */ /* 0x000fe200078ef800 */
[----:B------:R-:W2:Y:S04]  /*1b20*/  SHFL.BFLY PT, R70, R47, 0x10, 0x1f ;  /* 0x0e001f002f467f89 */ /* 0x000ea800000e0000 */
[----:B------:R-:W3:Y:S04]  /*1b30*/  SHFL.BFLY PT, R95, R40, 0x10, 0x1f ;  /* 0x0e001f00285f7f89 */ /* 0x000ee800000e0000 */
[----:B------:R-:W4:Y:S04]  /*1b40*/  SHFL.BFLY PT, R99, R42, 0x10, 0x1f ;  /* 0x0e001f002a637f89 */ /* 0x000f2800000e0000 */
[----:B------:R-:W5:Y:S04]  /*1b50*/  SHFL.BFLY PT, R61, R44, 0x10, 0x1f ;  /* 0x0e001f002c3d7f89 */ /* 0x000f6800000e0000 */
[----:B------:R-:W-:Y:S01]  /*1b60*/  SHFL.BFLY PT, R105, R18, 0x10, 0x1f ;  /* 0x0e001f0012697f89 */ /* 0x000fe200000e0000 */
[----:B-1----:R-:W-:-:S03]  /*1b70*/  FADD R71, R83, R72 ;  /* 0x0000004853477221 */ /* 0x002fc60000000000 */
[----:B------:R-:W-:Y:S01]  /*1b80*/  SHFL.BFLY PT, R119, R84, 0x10, 0x1f ;  /* 0x0e001f0054777f89 */ /* 0x000fe200000e0000 */
[C---:B0-----:R-:W-:Y:S01]  /*1b90*/  FMUL R4, R71.reuse, 0.25 ;  /* 0x3e80000047047820 */ /* 0x041fe20000400000 */
[----:B------:R-:W-:Y:S01]  /*1ba0*/  FSETP.GT.AND P5, PT, |R71|, 8.50705917302346158658e+37, PT ;  /* 0x7e8000004700780b */ /* 0x000fe20003fa4200 */
[----:B--2---:R-:W-:Y:S01]  /*1bb0*/  FADD R58, R47, R70 ;  /* 0x000000462f3a7221 */ /* 0x004fe20000000000 */
[C---:B------:R-:W-:Y:S01]  /*1bc0*/  FSETP.GEU.AND P1, PT, |R71|.reuse, 1.175494350822287508e-38, PT ;  /* 0x008000004700780b */ /* 0x040fe20003f2e200 */
[----:B------:R-:W-:Y:S01]  /*1bd0*/  FADD R75, R71, R71 ;  /* 0x00000047474b7221 */ /* 0x000fe20000000000 */
[-C--:B------:R-:W-:Y:S01]  /*1be0*/  FSEL R6, R4, R71.reuse, P5 ;  /* 0x0000004704067208 */ /* 0x080fe20002800000 */
[C---:B------:R-:W-:Y:S01]  /*1bf0*/  FMUL R9, R58.reuse, 0.25 ;  /* 0x3e8000003a097820 */ /* 0x040fe20000400000 */
[C---:B------:R-:W-:Y:S01]  /*1c00*/  FSETP.GT.AND P4, PT, |R58|.reuse, 8.50705917302346158658e+37, PT ;  /* 0x7e8000003a00780b */ /* 0x040fe20003f84200 */
[C---:B------:R-:W-:Y:S01]  /*1c10*/  FMUL R8, R75.reuse, 0.25 ;  /* 0x3e8000004b087820 */ /* 0x040fe20000400000 */
[----:B------:R-:W-:Y:S01]  /*1c20*/  FADD R68, R75, R75 ;  /* 0x0000004b4b447221 */ /* 0x000fe20000000000 */
[----:B------:R-:W-:Y:S01]  /*1c30*/  FADD R7, R58, R58 ;  /* 0x0000003a3a077221 */ /* 0x000fe20000000000 */
[----:B------:R-:W-:Y:S01]  /*1c40*/  FSEL R59, R9, R58, P4 ;  /* 0x0000003a093b7208 */ /* 0x000fe20002000000 */
[----:B---3--:R-:W-:Y:S01]  /*1c50*/  FADD R11, R40, R95 ;  /* 0x0000005f280b7221 */ /* 0x008fe20000000000 */
[----:B------:R-:W-:Y:S01]  /*1c60*/  FMUL R5, R68, 0.25 ;  /* 0x3e80000044057820 */ /* 0x000fe20000400000 */
[----:B------:R-:W-:Y:S01]  /*1c70*/  @P5 FMUL R72, R72, 0.25 ;  /* 0x3e80000048485820 */ /* 0x000fe20000400000 */
[C---:B------:R-:W-:Y:S01]  /*1c80*/  FSETP.GT.AND P5, PT, |R75|.reuse, 8.50705917302346158658e+37, PT ;  /* 0x7e8000004b00780b */ /* 0x040fe20003fa4200 */
[----:B------:R-:W-:Y:S01]  /*1c90*/  @!P1 FMUL R6, R6, 16777216 ;  /* 0x4b80000006069820 */ /* 0x000fe20000400000 */
[----:B------:R-:W-:Y:S01]  /*1ca0*/  FADD R54, R68, R68 ;  /* 0x0000004444367221 */ /* 0x000fe20000000000 */
[----:B------:R-:W-:Y:S01]  /*1cb0*/  @!P1 FMUL R72, R72, 16777216 ;  /* 0x4b80000048489820 */ /* 0x000fe20000400000 */
[----:B------:R-:W-:Y:S01]  /*1cc0*/  FSETP.GEU.AND P1, PT, |R75|, 1.175494350822287508e-38, PT ;  /* 0x008000004b00780b */ /* 0x000fe20003f2e200 */
[----:B------:R-:W-:Y:S01]  /*1cd0*/  @P4 FMUL R70, R70, 0.25 ;  /* 0x3e80000046464820 */ /* 0x000fe20000400000 */
[----:B------:R-:W-:Y:S01]  /*1ce0*/  FSEL R57, R4, R71, P5 ;  /* 0x0000004704397208 */ /* 0x000fe20002800000 */
[C---:B------:R-:W-:Y:S01]  /*1cf0*/  FMUL R4, R7.reuse, 0.25 ;  /* 0x3e80000007047820 */ /* 0x040fe20000400000 */
[-C--:B------:R-:W-:Y:S01]  /*1d00*/  FSEL R10, R8, R75.reuse, P5 ;  /* 0x0000004b080a7208 */ /* 0x080fe20002800000 */
[C---:B------:R-:W-:Y:S01]  /*1d10*/  FADD R50, R7.reuse, R7 ;  /* 0x0000000707327221 */ /* 0x040fe20000000000 */
[----:B------:R-:W-:Y:S01]  /*1d20*/  FSETP.GT.AND P5, PT, |R68|, 8.50705917302346158658e+37, PT ;  /* 0x7e8000004400780b */ /* 0x000fe20003fa4200 */
[----:B------:R-:W-:Y:S01]  /*1d30*/  FMUL R91, R54, 0.25 ;  /* 0x3e800000365b7820 */ /* 0x000fe20000400000 */
[----:B------:R-:W-:Y:S01]  /*1d40*/  FSETP.GT.AND P4, PT, |R7|, 8.50705917302346158658e+37, PT ;  /* 0x7e8000000700780b */ /* 0x000fe20003f84200 */
[----:B------:R-:W-:Y:S01]  /*1d50*/  FADD R51, R11, R11 ;  /* 0x0000000b0b337221 */ /* 0x000fe20000000000 */
[----:B------:R-:W-:Y:S01]  /*1d60*/  FSEL R53, R8, R75, P5 ;  /* 0x0000004b08357208 */ /* 0x000fe20002800000 */
[----:B----4-:R-:W-:Y:S01]  /*1d70*/  FADD R77, R42, R99 ;  /* 0x000000632a4d7221 */ /* 0x010fe20000000000 */
[----:B------:R-:W-:Y:S01]  /*1d80*/  FSEL R69, R5, R68, P5 ;  /* 0x0000004405457208 */ /* 0x000fe20002800000 */
[----:B------:R-:W-:Y:S01]  /*1d90*/  @!P1 FMUL R10, R10, 16777216 ;  /* 0x4b8000000a0a9820 */ /* 0x000fe20000400000 */
[----:B------:R-:W-:Y:S01]  /*1da0*/  FSETP.GEU.AND P5, PT, |R68|, 1.175494350822287508e-38, PT ;  /* 0x008000004400780b */ /* 0x000fe20003fae200 */
[----:B------:R-:W-:Y:S01]  /*1db0*/  @!P1 FMUL R57, R57, 16777216 ;  /* 0x4b80000039399820 */ /* 0x000fe20000400000 */
[-C--:B------:R-:W-:Y:S01]  /*1dc0*/  FSEL R78, R4, R7.reuse, P4 ;  /* 0x00000007044e7208 */ /* 0x080fe20002000000 */
[----:B------:R-:W-:Y:S01]  /*1dd0*/  FMUL R64, R51, 0.25 ;  /* 0x3e80000033407820 */ /* 0x000fe20000400000 */
[----:B------:R-:W-:Y:S01]  /*1de0*/  FSEL R62, R9, R58, P4 ;  /* 0x0000003a093e7208 */ /* 0x000fe20002000000 */
[----:B------:R-:W-:Y:S01]  /*1df0*/  FMUL R9, R50, 0.25 ;  /* 0x3e80000032097820 */ /* 0x000fe20000400000 */
[----:B------:R-:W-:Y:S01]  /*1e00*/  FSETP.GT.AND P1, PT, |R54|, 8.50705917302346158658e+37, PT ;  /* 0x7e8000003600780b */ /* 0x000fe20003f24200 */
[----:B------:R-:W-:Y:S01]  /*1e10*/  FADD R66, R51, R51 ;  /* 0x0000003333427221 */ /* 0x000fe20000000000 */
[C---:B------:R-:W-:Y:S01]  /*1e20*/  FSETP.GEU.AND P4, PT, |R50|.reuse, 1.175494350822287508e-38, PT ;  /* 0x008000003200780b */ /* 0x040fe20003f8e200 */
[----:B------:R0:W1:Y:S01]  /*1e30*/  MUFU.RCP R67, R6 ;  /* 0x0000000600437308 */ /* 0x0000620000001000 */
[----:B------:R-:W-:Y:S01]  /*1e40*/  FSEL R8, R5, R68, P1 ;  /* 0x0000004405087208 */ /* 0x000fe20000800000 */
[C---:B------:R-:W-:Y:S01]  /*1e50*/  FADD R5, R50.reuse, R50 ;  /* 0x0000003232057221 */ /* 0x040fe20000000000 */
[----:B------:R-:W-:Y:S01]  /*1e60*/  FSEL R73, R91, R54, P1 ;  /* 0x000000365b497208 */ /* 0x000fe20000800000 */
[----:B------:R-:W-:Y:S01]  /*1e70*/  @!P5 FMUL R69, R69, 16777216 ;  /* 0x4b8000004545d820 */ /* 0x000fe20000400000 */
[----:B------:R-:W-:Y:S01]  /*1e80*/  FSETP.GT.AND P1, PT, |R50|, 8.50705917302346158658e+37, PT ;  /* 0x7e8000003200780b */ /* 0x000fe20003f24200 */
[----:B------:R-:W-:Y:S01]  /*1e90*/  @!P5 FMUL R53, R53, 16777216 ;  /* 0x4b8000003535d820 */ /* 0x000fe20000400000 */
[----:B------:R-:W-:Y:S01]  /*1ea0*/  FSETP.GT.AND P5, PT, |R11|, 8.50705917302346158658e+37, PT ;  /* 0x7e8000000b00780b */ /* 0x000fe20003fa4200 */
[----:B------:R-:W-:Y:S01]  /*1eb0*/  FMUL R56, R5, 0.25 ;  /* 0x3e80000005387820 */ /* 0x000fe20000400000 */
[-C--:B------:R-:W-:Y:S01]  /*1ec0*/  FSEL R80, R9, R50.reuse, P1 ;  /* 0x0000003209507208 */ /* 0x080fe20000800000 */
[----:B------:R-:W-:Y:S01]  /*1ed0*/  FMUL R79, R66, 0.25 ;  /* 0x3e800000424f7820 */ /* 0x000fe20000400000 */
[----:B------:R-:W-:Y:S01]  /*1ee0*/  FSEL R55, R4, R7, P1 ;  /* 0x0000000704377208 */ /* 0x000fe20000800000 */
[C---:B------:R-:W-:Y:S01]  /*1ef0*/  FMUL R4, R11.reuse, 0.25 ;  /* 0x3e8000000b047820 */ /* 0x040fe20000400000 */
[----:B------:R-:W-:Y:S01]  /*1f00*/  FSETP.GEU.AND P0, PT, |R58|, 1.175494350822287508e-38, PT ;  /* 0x008000003a00780b */ /* 0x000fe20003f0e200 */
[----:B------:R-:W-:Y:S01]  /*1f10*/  @!P4 FMUL R80, R80, 16777216 ;  /* 0x4b8000005050c820 */ /* 0x000fe20000400000 */
[----:B------:R-:W-:Y:S01]  /*1f20*/  FSETP.GEU.AND P6, PT, |R11|, 1.175494350822287508e-38, PT ;  /* 0x008000000b00780b */ /* 0x000fe20003fce200 */
[----:B------:R-:W-:Y:S01]  /*1f30*/  @!P4 FMUL R55, R55, 16777216 ;  /* 0x4b8000003737c820 */ /* 0x000fe20000400000 */
[----:B------:R-:W-:Y:S01]  /*1f40*/  FSETP.GT.AND P4, PT, |R5|, 8.50705917302346158658e+37, PT ;  /* 0x7e8000000500780b */ /* 0x000fe20003f84200 */
[----:B-----5:R-:W-:Y:S01]  /*1f50*/  FADD R81, R44, R61 ;  /* 0x0000003d2c517221 */ /* 0x020fe20000000000 */
[----:B------:R-:W-:Y:S01]  /*1f60*/  FSEL R60, R4, R11, P5 ;  /* 0x0000000b043c7208 */ /* 0x000fe20002800000 */
[----:B------:R-:W-:Y:S01]  /*1f70*/  @P5 FMUL R95, R95, 0.25 ;  /* 0x3e8000005f5f5820 */ /* 0x000fe20000400000 */
[----:B------:R-:W-:Y:S01]  /*1f80*/  FSEL R52, R9, R50, P4 ;  /* 0x0000003209347208 */ /* 0x000fe20002000000 */
[----:B------:R-:W-:Y:S01]  /*1f90*/  FADD R9, R66, R66 ;  /* 0x0000004242097221 */ /* 0x000fe20000000000 */
[----:B------:R-:W-:Y:S01]  /*1fa0*/  FSEL R82, R56, R5, P4 ;  /* 0x0000000538527208 */ /* 0x000fe20002000000 */
[----:B------:R-:W-:Y:S01]  /*1fb0*/  FMUL R96, R77, 0.25 ;  /* 0x3e8000004d607820 */ /* 0x000fe20000400000 */
[----:B------:R-:W-:Y:S01]  /*1fc0*/  FSETP.GEU.AND P4, PT, |R51|, 1.175494350822287508e-38, PT ;  /* 0x008000003300780b */ /* 0x000fe20003f8e200 */
[----:B------:R-:W-:Y:S01]  /*1fd0*/  @!P0 FMUL R59, R59, 16777216 ;  /* 0x4b8000003b3b8820 */ /* 0x000fe20000400000 */
[----:B------:R-:W-:Y:S01]  /*1fe0*/  FSETP.GT.AND P5, PT, |R51|, 8.50705917302346158658e+37, PT ;  /* 0x7e8000003300780b */ /* 0x000fe20003fa4200 */
[----:B------:R-:W-:Y:S01]  /*1ff0*/  @!P0 FMUL R70, R70, 16777216 ;  /* 0x4b80000046468820 */ /* 0x000fe20000400000 */
[----:B------:R-:W-:Y:S01]  /*2000*/  FSETP.GEU.AND P0, PT, |R7|, 1.175494350822287508e-38, PT ;  /* 0x008000000700780b */ /* 0x000fe20003f0e200 */
[----:B------:R-:W-:Y:S01]  /*2010*/  @!P6 FMUL R60, R60, 16777216 ;  /* 0x4b8000003c3ce820 */ /* 0x000fe20000400000 */
[----:B------:R-:W-:Y:S01]  /*2020*/  FSEL R89, R64, R51, P5 ;  /* 0x0000003340597208 */ /* 0x000fe20002800000 */
[----:B0-----:R-:W-:Y:S01]  /*2030*/  FMUL R6, R9, 0.25 ;  /* 0x3e80000009067820 */ /* 0x001fe20000400000 */
[----:B------:R-:W-:Y:S01]  /*2040*/  FSEL R65, R4, R11, P5 ;  /* 0x0000000b04417208 */ /* 0x000fe20002800000 */
[----:B------:R0:W2:Y:S01]  /*2050*/  MUFU.RCP R88, R60 ;  /* 0x0000003c00587308 */ /* 0x0000a20000001000 */
[----:B------:R-:W-:Y:S01]  /*2060*/  FSETP.GT.AND P1, PT, |R77|, 8.50705917302346158658e+37, PT ;  /* 0x7e8000004d00780b */ /* 0x000fe20003f24200 */
[----:B------:R-:W-:Y:S01]  /*2070*/  @!P6 FMUL R95, R95, 16777216 ;  /* 0x4b8000005f5fe820 */ /* 0x000fe20000400000 */
[----:B------:R-:W-:Y:S01]  /*2080*/  FSETP.GEU.AND P6, PT, |R81|, 1.175494350822287508e-38, PT ;  /* 0x008000005100780b */ /* 0x000fe20003fce200 */
[----:B------:R-:W-:Y:S01]  /*2090*/  @!P4 FMUL R89, R89, 16777216 ;  /* 0x4b8000005959c820 */ /* 0x000fe20000400000 */
[----:B------:R-:W-:Y:S01]  /*20a0*/  @!P4 FMUL R65, R65, 16777216 ;  /* 0x4b8000004141c820 */ /* 0x000fe20000400000 */
[----:B------:R-:W-:Y:S01]  /*20b0*/  FSETP.GT.AND P4, PT, |R66|, 8.50705917302346158658e+37, PT ;  /* 0x7e8000004200780b */ /* 0x000fe20003f84200 */
[----:B------:R-:W-:Y:S01]  /*20c0*/  FMUL R4, R81, 0.25 ;  /* 0x3e80000051047820 */ /* 0x000fe20000400000 */
[----:B------:R-:W-:Y:S01]  /*20d0*/  @!P0 FMUL R78, R78, 16777216 ;  /* 0x4b8000004e4e8820 */ /* 0x000fe20000400000 */
[----:B0-----:R-:W-:Y:S01]  /*20e0*/  FADD R60, R77, R77 ;  /* 0x0000004d4d3c7221 */ /* 0x001fe20000000000 */
[----:B------:R-:W-:Y:S01]  /*20f0*/  FSEL R92, R79, R66, P4 ;  /* 0x000000424f5c7208 */ /* 0x000fe20002000000 */
[----:B------:R-:W-:Y:S01]  /*2100*/  @!P0 FMUL R62, R62, 16777216 ;  /* 0x4b8000003e3e8820 */ /* 0x000fe20000400000 */
[----:B------:R-:W-:Y:S01]  /*2110*/  FSEL R63, R64, R51, P4 ;  /* 0x00000033403f7208 */ /* 0x000fe20002000000 */
[----:B------:R-:W-:Y:S01]  /*2120*/  FMUL R101, R60, 0.25 ;  /* 0x3e8000003c657820 */ /* 0x000fe20000400000 */
[----:B------:R-:W-:Y:S01]  /*2130*/  FSETP.GEU.AND P4, PT, |R66|, 1.175494350822287508e-38, PT ;  /* 0x008000004200780b */ /* 0x000fe20003f8e200 */
[----:B------:R-:W-:Y:S01]  /*2140*/  @P1 FMUL R99, R99, 0.25 ;  /* 0x3e80000063631820 */ /* 0x000fe20000400000 */
[----:B------:R-:W-:Y:S01]  /*2150*/  FSETP.GEU.AND P0, PT, |R77|, 1.175494350822287508e-38, PT ;  /* 0x008000004d00780b */ /* 0x000fe20003f0e200 */
[----:B------:R0:W-:Y:S01]  /*2160*/  MUFU.RCP R93, R59 ;  /* 0x0000003b005d7308 */ /* 0x0001e20000001000 */
[----:B------:R-:W-:Y:S01]  /*2170*/  FSETP.GT.AND P5, PT, |R81|, 8.50705917302346158658e+37, PT ;  /* 0x7e8000005100780b */ /* 0x000fe20003fa4200 */
[----:B------:R-:W-:Y:S01]  /*2180*/  FADD R107, R54, R54 ;  /* 0x00000036366b7221 */ /* 0x000fe20000000000 */
[----:B------:R-:W-:Y:S01]  /*2190*/  FSEL R76, R96, R77, P1 ;  /* 0x0000004d604c7208 */ /* 0x000fe20000800000 */
[----:B-1----:R-:W-:Y:S01]  /*21a0*/  FMUL R67, R67, R72 ;  /* 0x0000004843437220 */ /* 0x002fe20000400000 */
[----:B------:R-:W-:Y:S01]  /*21b0*/  FSETP.GT.AND P1, PT, |R60|, 8.50705917302346158658e+37, PT ;  /* 0x7e8000003c00780b */ /* 0x000fe20003f24200 */
[----:B--2---:R-:W-:Y:S01]  /*21c0*/  FMUL R95, R88, R95 ;  /* 0x0000005f585f7220 */ /* 0x004fe20000400000 */
[----:B------:R-:W-:Y:S01]  /*21d0*/  FMUL R106, R107, 0.25 ;  /* 0x3e8000006b6a7820 */ /* 0x000fe20000400000 */
[----:B------:R1:W2:Y:S01]  /*21e0*/  MUFU.RCP R74, R10 ;  /* 0x0000000a004a7308 */ /* 0x0002a20000001000 */
[----:B0-----:R-:W-:Y:S01]  /*21f0*/  FSEL R59, R4, R81, P5 ;  /* 0x00000051043b7208 */ /* 0x001fe20002800000 */
[----:B------:R-:W-:Y:S01]  /*2200*/  @!P4 FMUL R92, R92, 16777216 ;  /* 0x4b8000005c5cc820 */ /* 0x000fe20000400000 */
[----:B------:R-:W-:Y:S01]  /*2210*/  @!P4 FMUL R63, R63, 16777216 ;  /* 0x4b8000003f3fc820 */ /* 0x000fe20000400000 */
[----:B------:R-:W-:Y:S01]  /*2220*/  FSETP.GT.AND P4, PT, |R9|, 8.50705917302346158658e+37, PT ;  /* 0x7e8000000900780b */ /* 0x000fe20003f84200 */
[----:B------:R-:W-:Y:S01]  /*2230*/  @!P0 FMUL R76, R76, 16777216 ;  /* 0x4b8000004c4c8820 */ /* 0x000fe20000400000 */
[----:B------:R-:W-:Y:S01]  /*2240*/  FSEL R97, R101, R60, P1 ;  /* 0x0000003c65617208 */ /* 0x000fe20000800000 */
[----:B------:R-:W-:Y:S01]  /*2250*/  @!P6 FMUL R59, R59, 16777216 ;  /* 0x4b8000003b3be820 */ /* 0x000fe20000400000 */
[----:B------:R-:W-:Y:S01]  /*2260*/  FSEL R94, R6, R9, P4 ;  /* 0x00000009065e7208 */ /* 0x000fe20002000000 */
[C---:B-1----:R-:W-:Y:S01]  /*2270*/  FADD R10, R60.reuse, R60 ;  /* 0x0000003c3c0a7221 */ /* 0x042fe20000000000 */
[----:B------:R-:W-:Y:S01]  /*2280*/  FSEL R64, R79, R66, P4 ;  /* 0x000000424f407208 */ /* 0x000fe20002000000 */
[----:B------:R-:W-:Y:S01]  /*2290*/  @!P0 FMUL R99, R99, 16777216 ;  /* 0x4b80000063638820 */ /* 0x000fe20000400000 */
[----:B------:R-:W-:Y:S01]  /*22a0*/  FSETP.GEU.AND P4, PT, |R60|, 1.175494350822287508e-38, PT ;  /* 0x008000003c00780b */ /* 0x000fe20003f8e200 */
[----:B------:R-:W-:Y:S01]  /*22b0*/  @P5 FMUL R61, R61, 0.25 ;  /* 0x3e8000003d3d5820 */ /* 0x000fe20000400000 */
[----:B------:R-:W-:Y:S01]  /*22c0*/  FSEL R103, R96, R77, P1 ;  /* 0x0000004d60677208 */ /* 0x000fe20000800000 */
[----:B------:R-:W0:Y:S01]  /*22d0*/  MUFU.RCP R98, R76 ;  /* 0x0000004c00627308 */ /* 0x000e220000001000 */
[----:B------:R-:W-:Y:S01]  /*22e0*/  FSETP.GEU.AND P0, PT, |R10|, 1.175494350822287508e-38, PT ;  /* 0x008000000a00780b */ /* 0x000fe20003f0e200 */
[----:B------:R-:W-:Y:S01]  /*22f0*/  @!P6 FMUL R61, R61, 16777216 ;  /* 0x4b8000003d3de820 */ /* 0x000fe20000400000 */
[----:B------:R-:W-:Y:S01]  /*2300*/  FSETP.GEU.AND P5, PT, |R5|, 1.175494350822287508e-38, PT ;  /* 0x008000000500780b */ /* 0x000fe20003fae200 */
[----:B--2---:R-:W-:Y:S01]  /*2310*/  FMUL R74, R74, R57 ;  /* 0x000000394a4a7220 */ /* 0x004fe20000400000 */
[----:B------:R-:W-:Y:S01]  /*2320*/  FSETP.GT.AND P1, PT, |R10|, 8.50705917302346158658e+37, PT ;  /* 0x7e8000000a00780b */ /* 0x000fe20003f24200 */
[----:B------:R-:W-:Y:S01]  /*2330*/  FMUL R93, R93, R70 ;  /* 0x000000465d5d7220 */ /* 0x000fe20000400000 */
[----:B------:R-:W-:Y:S01]  /*2340*/  FSETP.GEU.AND P6, PT, |R9|, 1.175494350822287508e-38, PT ;  /* 0x008000000900780b */ /* 0x000fe20003fce200 */
[----:B------:R1:W2:Y:S01]  /*2350*/  MUFU.RCP R104, R59 ;  /* 0x0000003b00687308 */ /* 0x0002a20000001000 */
[----:B------:R-:W-:Y:S01]  /*2360*/  FSEL R101, R101, R60, P1 ;  /* 0x0000003c65657208 */ /* 0x000fe20000800000 */
[----:B------:R-:W-:Y:S01]  /*2370*/  @!P4 FMUL R97, R97, 16777216 ;  /* 0x4b8000006161c820 */ /* 0x000fe20000400000 */
[----:B------:R-:W-:Y:S01]  /*2380*/  @!P4 FMUL R103, R103, 16777216 ;  /* 0x4b8000006767c820 */ /* 0x000fe20000400000 */
[----:B------:R-:W-:Y:S01]  /*2390*/  FSETP.GEU.AND P4, PT, |R54|, 1.175494350822287508e-38, PT ;  /* 0x008000003600780b */ /* 0x000fe20003f8e200 */
[----:B------:R-:W-:Y:S01]  /*23a0*/  SHFL.BFLY PT, R117, R86, 0x10, 0x1f ;  /* 0x0e001f0056757f89 */ /* 0x000fe200000e0000 */
[----:B------:R-:W-:-:S02]  /*23b0*/  @!P0 FMUL R101, R101, 16777216 ;  /* 0x4b80000065658820 */ /* 0x000fc40000400000 */
[----:B------:R-:W-:Y:S01]  /*23c0*/  MUFU.RCP R100, R97 ;  /* 0x0000006100647308 */ /* 0x000fe20000001000 */
[----:B-1----:R-:W-:Y:S01]  /*23d0*/  FMUL R59, R10, 0.25 ;  /* 0x3e8000000a3b7820 */ /* 0x002fe20000400000 */
[----:B------:R-:W-:Y:S01]  /*23e0*/  @!P5 FMUL R82, R82, 16777216 ;  /* 0x4b8000005252d820 */ /* 0x000fe20000400000 */
[----:B------:R-:W-:Y:S01]  /*23f0*/  @!P5 FMUL R52, R52, 16777216 ;  /* 0x4b8000003434d820 */ /* 0x000fe20000400000 */
[----:B------:R-:W-:Y:S01]  /*2400*/  @!P6 FMUL R94, R94, 16777216 ;  /* 0x4b8000005e5ee820 */ /* 0x000fe20000400000 */
[----:B------:R-:W-:Y:S01]  /*2410*/  @!P6 FMUL R64, R64, 16777216 ;  /* 0x4b8000004040e820 */ /* 0x000fe20000400000 */
[----:B------:R-:W-:Y:S01]  /*2420*/  FSETP.NEU.AND P6, PT, R71, RZ, PT ;  /* 0x000000ff4700720b */ /* 0x000fe20003fcd000 */
[----:B0-----:R-:W-:Y:S01]  /*2430*/  FMUL R99, R98, R99 ;  /* 0x0000006362637220 */ /* 0x001fe20000400000 */
[----:B------:R-:W-:Y:S01]  /*2440*/  MUFU.RCP R76, R69 ;  /* 0x00000045004c7308 */ /* 0x000fe20000001000 */
[----:B------:R-:W-:Y:S01]  /*2450*/  @!P4 FMUL R73, R73, 16777216 ;  /* 0x4b8000004949c820 */ /* 0x000fe20000400000 */
[----:B------:R-:W-:Y:S01]  /*2460*/  FSETP.GEU.AND P5, PT, |R107|, 1.175494350822287508e-38, PT ;  /* 0x008000006b00780b */ /* 0x000fe20003fae200 */
[----:B------:R-:W-:Y:S01]  /*2470*/  @!P4 FMUL R8, R8, 16777216 ;  /* 0x4b8000000808c820 */ /* 0x000fe20000400000 */
[----:B------:R-:W-:Y:S01]  /*2480*/  FSEL R88, R67, RZ, P6 ;  /* 0x000000ff43587208 */ /* 0x000fe20003000000 */
[----:B--2---:R-:W-:Y:S01]  /*2490*/  FMUL R96, R104, R61 ;  /* 0x0000003d68607220 */ /* 0x004fe20000400000 */
[----:B------:R-:W-:Y:S01]  /*24a0*/  FSETP.GT.AND P6, PT, |R107|, 8.50705917302346158658e+37, PT ;  /* 0x7e8000006b00780b */ /* 0x000fe20003fc4200 */
[----:B------:R-:W-:Y:S01]  /*24b0*/  BAR.SYNC.DEFER_BLOCKING 0x0 ;  /* 0x0000000000007b1d */ /* 0x000fe20000010000 */
[----:B------:R-:W-:-:S02]  /*24c0*/  LOP3.LUT P4, RZ, R0, 0x1f, RZ, 0xc0, !PT ;  /* 0x0000001f00ff7812 */ /* 0x000fc4000788c0ff */
[----:B------:R-:W-:Y:S02]  /*24d0*/  FSEL R106, R106, R107, P6 ;  /* 0x0000006b6a6a7208 */ /* 0x000fe40003000000 */
[----:B------:R-:W-:Y:S01]  /*24e0*/  FSEL R91, R91, R54, P6 ;  /* 0x000000365b5b7208 */ /* 0x000fe20003000000 */
[----:B------:R0:W1:Y:S01]  /*24f0*/  MUFU.RCP R79, R78 ;  /* 0x0000004e004f7308 */ /* 0x0000620000001000 */
[----:B------:R-:W-:Y:S01]  /*2500*/  FSETP.NEU.AND P6, PT, R11, RZ, PT ;  /* 0x000000ff0b00720b */ /* 0x000fe20003fcd000 */
[----:B------:R-:W-:Y:S01]  /*2510*/  @!P5 FMUL R106, R106, 16777216 ;  /* 0x4b8000006a6ad820 */ /* 0x000fe20000400000 */
[----:B------:R-:W2:Y:S01]  /*2520*/  SHFL.BFLY PT, R104, R85, 0x10, 0x1f ;  /* 0x0e001f0055687f89 */ /* 0x000ea200000e0000 */
[----:B------:R-:W-:Y:S01]  /*2530*/  @!P5 FMUL R91, R91, 16777216 ;  /* 0x4b8000005b5bd820 */ /* 0x000fe20000400000 */
[----:B------:R-:W-:Y:S02]  /*2540*/  FSETP.NEU.AND P5, PT, R7, RZ, PT ;  /* 0x000000ff0700720b */ /* 0x000fe40003fad000 */
[----:B------:R-:W-:Y:S01]  /*2550*/  FSEL R95, R95, RZ, P6 ;  /* 0x000000ff5f5f7208 */ /* 0x000fe20003000000 */
[----:B------:R-:W3:Y:S01]  /*2560*/  MUFU.RCP R90, R89 ;  /* 0x00000059005a7308 */ /* 0x000ee20000001000 */
[----:B0-----:R-:W-:-:S02]  /*2570*/  FSEL R78, R59, R10, P1 ;  /* 0x0000000a3b4e7208 */ /* 0x001fc40000800000 */
[----:B------:R-:W-:Y:S02]  /*2580*/  FSETP.NEU.AND P1, PT, R75, RZ, PT ;  /* 0x000000ff4b00720b */ /* 0x000fe40003f2d000 */
[----:B------:R-:W-:Y:S01]  /*2590*/  FSETP.NEU.AND P6, PT, R66, RZ, PT ;  /* 0x000000ff4200720b */ /* 0x000fe20003fcd000 */
[----:B------:R-:W-:Y:S01]  /*25a0*/  @!P0 FMUL R78, R78, 16777216 ;  /* 0x4b8000004e4e8820 */ /* 0x000fe20000400000 */
[----:B------:R-:W-:Y:S01]  /*25b0*/  FSETP.NEU.AND P0, PT, R58, RZ, PT ;  /* 0x000000ff3a00720b */ /* 0x000fe20003f0d000 */
[----:B------:R0:W4:Y:S01]  /*25c0*/  MUFU.RCP R69, R73 ;  /* 0x0000004900457308 */ /* 0x0001220000001000 */
[----:B-1----:R-:W-:Y:S02]  /*25d0*/  FMUL R79, R79, R62 ;  /* 0x0000003e4f4f7220 */ /* 0x002fe40000400000 */
[----:B------:R-:W-:-:S03]  /*25e0*/  FSEL R93, R93, RZ, P0 ;  /* 0x000000ff5d5d7208 */ /* 0x000fc60000000000 */
[----:B------:R-:W-:Y:S02]  /*25f0*/  FSEL R79, R79, RZ, P5 ;  /* 0x000000ff4f4f7208 */ /* 0x000fe40002800000 */
[----:B------:R1:W5:Y:S01]  /*2600*/  MUFU.RCP R102, R78 ;  /* 0x0000004e00667308 */ /* 0x0003620000001000 */
[----:B0-----:R-:W-:Y:S01]  /*2610*/  FMUL R73, R76, R53 ;  /* 0x000000354c497220 */ /* 0x001fe20000400000 */
[----:B---3--:R-:W-:Y:S01]  /*2620*/  FMUL R90, R90, R65 ;  /* 0x000000415a5a7220 */ /* 0x008fe20000400000 */
[----:B------:R-:W-:Y:S01]  /*2630*/  FSETP.NEU.AND P5, PT, R50, RZ, PT ;  /* 0x000000ff3200720b */ /* 0x000fe20003fad000 */
[----:B--2---:R-:W-:-:S04]  /*2640*/  FADD R104, R85, R104 ;  /* 0x0000006855687221 */ /* 0x004fc80000000000 */
[----:B------:R0:W2:Y:S01]  /*2650*/  MUFU.RCP R89, R82 ;  /* 0x0000005200597308 */ /* 0x0000a20000001000 */
[----:B-1----:R-:W-:Y:S01]  /*2660*/  FMUL R78, R100, R103 ;  /* 0x00000067644e7220 */ /* 0x002fe20000400000 */
[----:B------:R-:W-:Y:S01]  /*2670*/  FADD R103, R5, R5 ;  /* 0x0000000505677221 */ /* 0x000fe20000000000 */
[----:B----4-:R-:W-:Y:S01]  /*2680*/  FMUL R65, R69, R8 ;  /* 0x0000000845417220 */ /* 0x010fe20000400000 */
[----:B------:R-:W1:Y:S02]  /*2690*/  SHFL.BFLY PT, R100, R49, 0x10, 0x1f ;  /* 0x0e001f0031647f89 */ /* 0x000e6400000e0000 */
[C---:B------:R-:W-:Y:S01]  /*26a0*/  FMUL R76, R103.reuse, 0.25 ;  /* 0x3e800000674c7820 */ /* 0x040fe20000400000 */
[----:B------:R-:W-:Y:S01]  /*26b0*/  FSETP.GT.AND P0, PT, |R103|, 8.50705917302346158658e+37, PT ;  /* 0x7e8000006700780b */ /* 0x000fe20003f04200 */
[----:B------:R-:W3:Y:S01]  /*26c0*/  MUFU.RCP R80, R80 ;  /* 0x0000005000507308 */ /* 0x000ee20000001000 */
[----:B0-----:R-:W-:Y:S01]  /*26d0*/  FSEL R82, R74, RZ, P1 ;  /* 0x000000ff4a527208 */ /* 0x001fe20000800000 */
[----:B-----5:R-:W-:Y:S01]  /*26e0*/  FMUL R102, R102, R101 ;  /* 0x0000006566667220 */ /* 0x020fe20000400000 */
[----:B------:R-:W-:Y:S01]  /*26f0*/  FSETP.NEU.AND P1, PT, R68, RZ, PT ;  /* 0x000000ff4400720b */ /* 0x000fe20003f2d000 */
[----:B------:R-:W-:Y:S01]  /*2700*/  FADD R101, R9, R9 ;  /* 0x0000000909657221 */ /* 0x000fe20000000000 */
[----:B------:R-:W-:Y:S01]  /*2710*/  FSEL R76, R76, R103, P0 ;  /* 0x000000674c4c7208 */ /* 0x000fe20000000000 */
[----:B------:R-:W-:Y:S01]  /*2720*/  FADD R74, R81, R81 ;  /* 0x00000051514a7221 */ /* 0x000fe20000000000 */
[----:B------:R-:W-:Y:S01]  /*2730*/  FSEL R73, R73, RZ, P1 ;  /* 0x000000ff49497208 */ /* 0x000fe20000800000 */
[----:B------:R-:W0:Y:S01]  /*2740*/  MUFU.RCP R92, R92 ;  /* 0x0000005c005c7308 */ /* 0x000e220000001000 */
[----:B------:R-:W-:Y:S01]  /*2750*/  FSETP.GEU.AND P1, PT, |R103|, 1.175494350822287508e-38, PT ;  /* 0x008000006700780b */ /* 0x000fe20003f2e200 */
[----:B------:R-:W-:Y:S01]  /*2760*/  FMUL R8, R101, 0.25 ;  /* 0x3e80000065087820 */ /* 0x000fe20000400000 */
[----:B------:R-:W-:Y:S01]  /*2770*/  FSEL R56, R56, R5, P0 ;  /* 0x0000000538387208 */ /* 0x000fe20000000000 */
[----:B--2---:R-:W-:Y:S01]  /*2780*/  FMUL R89, R89, R52 ;  /* 0x0000003459597220 */ /* 0x004fe20000400000 */
[----:B------:R-:W-:Y:S01]  /*2790*/  FSETP.NEU.AND P0, PT, R51, RZ, PT ;  /* 0x000000ff3300720b */ /* 0x000fe20003f0d000 */
[----:B---3--:R-:W-:-:S02]  /*27a0*/  FMUL R61, R80, R55 ;  /* 0x00000037503d7220 */ /* 0x008fc40000400000 */
[----:B------:R-:W2:Y:S01]  /*27b0*/  MUFU.RCP R97, R94 ;  /* 0x0000005e00617308 */ /* 0x000ea20000001000 */
[----:B------:R-:W-:Y:S01]  /*27c0*/  FADD R80, R18, R105 ;  /* 0x0000006912507221 */ /* 0x000fe20000000000 */
[----:B-1----:R-:W-:Y:S01]  /*27d0*/  FADD R100, -R49, R100 ;  /* 0x0000006431647221 */ /* 0x002fe20000000100 */
[----:B------:R-:W-:-:S03]  /*27e0*/  FSEL R61, R61, RZ, P5 ;  /* 0x000000ff3d3d7208 */ /* 0x000fc60002800000 */
[----:B------:R-:W-:Y:S01]  /*27f0*/  @!P1 FMUL R76, R76, 16777216 ;  /* 0x4b8000004c4c9820 */ /* 0x000fe20000400000 */
[----:B------:R-:W-:Y:S01]  /*2800*/  @!P1 FMUL R56, R56, 16777216 ;  /* 0x4b80000038389820 */ /* 0x000fe20000400000 */
[C---:B------:R-:W-:Y:S01]  /*2810*/  FSETP.GT.AND P1, PT, |R101|.reuse, 8.50705917302346158658e+37, PT ;  /* 0x7e8000006500780b */ /* 0x040fe20003f24200 */
[----:B0-----:R-:W-:Y:S01]  /*2820*/  FMUL R70, R92, R63 ;  /* 0x0000003f5c467220 */ /* 0x001fe20000400000 */
[----:B------:R-:W-:Y:S01]  /*2830*/  FSEL R63, R90, RZ, P0 ;  /* 0x000000ff5a3f7208 */ /* 0x000fe20000000000 */
[----:B------:R-:W0:Y:S01]  /*2840*/  SHFL.BFLY PT, R92, R87, 0x10, 0x1f ;  /* 0x0e001f00575c7f89 */ /* 0x000e2200000e0000 */
[----:B------:R-:W-:Y:S01]  /*2850*/  FSEL R57, R8, R101, P1 ;  /* 0x0000006508397208 */ /* 0x000fe20000800000 */
[----:B------:R-:W-:Y:S01]  /*2860*/  FADD R8, R10, R10 ;  /* 0x0000000a0a087221 */ /* 0x000fe20000000000 */
[----:B------:R-:W-:Y:S01]  /*2870*/  FSETP.GEU.AND P5, PT, |R101|, 1.175494350822287508e-38, PT ;  /* 0x008000006500780b */ /* 0x000fe20003fae200 */
[----:B------:R-:W-:Y:S01]  /*2880*/  FMUL R111, R80, 0.25 ;  /* 0x3e800000506f7820 */ /* 0x000fe20000400000 */
[----:B------:R-:W-:Y:S01]  /*2890*/  FSETP.NEU.AND P0, PT, R77, RZ, PT ;  /* 0x000000ff4d00720b */ /* 0x000fe20003f0d000 */
[----:B------:R-:W-:Y:S01]  /*28a0*/  FMUL R67, R8, 0.25 ;  /* 0x3e80000008437820 */ /* 0x000fe20000400000 */
[----:B------:R-:W-:Y:S01]  /*28b0*/  FSEL R70, R70, RZ, P6 ;  /* 0x000000ff46467208 */ /* 0x000fe20003000000 */
[----:B------:R-:W-:Y:S01]  /*28c0*/  FADD R55, R8, R8 ;  /* 0x0000000808377221 */ /* 0x000fe20000000000 */
[----:B------:R-:W-:Y:S01]  /*28d0*/  FSETP.NEU.AND P6, PT, R60, RZ, PT ;  /* 0x000000ff3c00720b */ /* 0x000fe20003fcd000 */
[----:B--2---:R-:W-:Y:S01]  /*28e0*/  FMUL R97, R97, R64 ;  /* 0x0000004061617220 */ /* 0x004fe20000400000 */
[----:B------:R-:W-:Y:S01]  /*28f0*/  FSEL R99, R99, RZ, P0 ;  /* 0x000000ff63637208 */ /* 0x000fe20000000000 */
[----:B------:R-:W-:Y:S01]  /*2900*/  FMUL R62, R55, 0.25 ;  /* 0x3e800000373e7820 */ /* 0x000fe20000400000 */
[----:B------:R-:W-:Y:S01]  /*2910*/  FSETP.GEU.AND P0, PT, |R8|, 1.175494350822287508e-38, PT ;  /* 0x008000000800780b */ /* 0x000fe20003f0e200 */
[----:B------:R-:W-:Y:S01]  /*2920*/  FADD R72, R80, R80 ;  /* 0x0000005050487221 */ /* 0x000fe20000000000 */
[----:B------:R-:W-:Y:S01]  /*2930*/  FSEL R53, R6, R9, P1 ;  /* 0x0000000906357208 */ /* 0x000fe20000800000 */
[----:B------:R-:W-:Y:S01]  /*2940*/  @!P5 FMUL R57, R57, 16777216 ;  /* 0x4b8000003939d820 */ /* 0x000fe20000400000 */
[----:B------:R-:W-:Y:S01]  /*2950*/  FSEL R78, R78, RZ, P6 ;  /* 0x000000ff4e4e7208 */ /* 0x000fe20003000000 */
[----:B------:R-:W-:Y:S01]  /*2960*/  FFMA R49, R100, R88, R49 ;  /* 0x0000005864317223 */ /* 0x000fe20000000031 */
[----:B------:R-:W-:Y:S01]  /*2970*/  FSETP.GT.AND P6, PT, |R8|, 8.50705917302346158658e+37, PT ;  /* 0x7e8000000800780b */ /* 0x000fe20003fc4200 */
[----:B------:R-:W-:Y:S01]  /*2980*/  @!P5 FMUL R53, R53, 16777216 ;  /* 0x4b8000003535d820 */ /* 0x000fe20000400000 */
[----:B------:R-:W-:Y:S01]  /*2990*/  FSETP.NEU.AND P1, PT, R10, RZ, PT ;  /* 0x000000ff0a00720b */ /* 0x000fe20003f2d000 */
[----:B------:R-:W-:Y:S01]  /*29a0*/  MUFU.RCP R118, R106 ;  /* 0x0000006a00767308 */ /* 0x000fe20000001000 */
[----:B------:R-:W-:-:S02]  /*29b0*/  FSEL R115, R67, R8, P6 ;  /* 0x0000000843737208 */ /* 0x000fc40003000000 */
[----:B------:R-:W-:Y:S02]  /*29c0*/  FSEL R94, R59, R10, P6 ;  /* 0x0000000a3b5e7208 */ /* 0x000fe40003000000 */
[----:B------:R-:W-:Y:S01]  /*29d0*/  FSETP.NEU.AND P5, PT, R54, RZ, PT ;  /* 0x000000ff3600720b */ /* 0x000fe20003fad000 */
[----:B------:R-:W-:Y:S01]  /*29e0*/  @!P0 FMUL R115, R115, 16777216 ;  /* 0x4b80000073738820 */ /* 0x000fe20000400000 */
[----:B------:R-:W-:Y:S01]  /*29f0*/  FSEL R69, R102, RZ, P1 ;  /* 0x000000ff66457208 */ /* 0x000fe20000800000 */
[----:B------:R-:W-:Y:S01]  /*2a00*/  @!P0 FMUL R94, R94, 16777216 ;  /* 0x4b8000005e5e8820 */ /* 0x000fe20000400000 */
[----:B------:R-:W-:Y:S01]  /*2a10*/  FSETP.NEU.AND P1, PT, R5, RZ, PT ;  /* 0x000000ff0500720b */ /* 0x000fe20003f2d000 */
[----:B------:R-:W-:Y:S01]  /*2a20*/  FADD R102, R84, R119 ;  /* 0x0000007754667221 */ /* 0x000fe20000000000 */
[----:B------:R-:W-:Y:S01]  /*2a30*/  FSEL R65, R65, RZ, P5 ;  /* 0x000000ff41417208 */ /* 0x000fe20002800000 */
[----:B------:R-:W1:Y:S01]  /*2a40*/  MUFU.RCP R115, R115 ;  /* 0x0000007300737308 */ /* 0x000e620000001000 */
[----:B------:R-:W-:Y:S01]  /*2a50*/  FSETP.GEU.AND P5, PT, |R55|, 1.175494350822287508e-38, PT ;  /* 0x008000003700780b */ /* 0x000fe20003fae200 */
[----:B------:R-:W-:Y:S01]  /*2a60*/  FMUL R84, R100, R100 ;  /* 0x0000006464547220 */ /* 0x000fe20000400000 */
[----:B------:R-:W-:Y:S01]  /*2a70*/  FSETP.NEU.AND P0, PT, R9, RZ, PT ;  /* 0x000000ff0900720b */ /* 0x000fe20003f0d000 */
[----:B------:R-:W-:Y:S01]  /*2a80*/  SHFL.BFLY PT, R100, R19, 0x10, 0x1f ;  /* 0x0e001f0013647f89 */ /* 0x000fe200000e0000 */
[----:B------:R-:W-:Y:S01]  /*2a90*/  FSEL R64, R89, RZ, P1 ;  /* 0x000000ff59407208 */ /* 0x000fe20000800000 */
[----:B------:R-:W-:Y:S01]  /*2aa0*/  FMUL R89, R74, 0.25 ;  /* 0x3e8000004a597820 */ /* 0x000fe20000400000 */
[----:B------:R-:W-:-:S02]  /*2ab0*/  FSETP.NEU.AND P1, PT, R81, RZ, PT ;  /* 0x000000ff5100720b */ /* 0x000fc40003f2d000 */
[----:B------:R-:W-:Y:S02]  /*2ac0*/  FSETP.GT.AND P6, PT, |R55|, 8.50705917302346158658e+37, PT ;  /* 0x7e8000003700780b */ /* 0x000fe40003fc4200 */
[----:B------:R-:W-:Y:S01]  /*2ad0*/  FSEL R6, R97, RZ, P0 ;  /* 0x000000ff61067208 */ /* 0x000fe20000000000 */
[----:B------:R-:W-:Y:S01]  /*2ae0*/  FMUL R97, R72, 0.25 ;  /* 0x3e80000048617820 */ /* 0x000fe20000400000 */
[----:B------:R-:W-:Y:S02]  /*2af0*/  FSETP.GEU.AND P0, PT, |R74|, 1.175494350822287508e-38, PT ;  /* 0x008000004a00780b */ /* 0x000fe40003f0e200 */
[----:B------:R-:W-:Y:S01]  /*2b00*/  FSEL R62, R62, R55, P6 ;  /* 0x000000373e3e7208 */ /* 0x000fe20003000000 */
[----:B-1----:R-:W-:Y:S01]  /*2b10*/  FMUL R85, R115, R94 ;  /* 0x0000005e73557220 */ /* 0x002fe20000400000 */
[----:B------:R-:W-:Y:S01]  /*2b20*/  FSEL R52, R67, R8, P6 ;  /* 0x0000000843347208 */ /* 0x000fe20003000000 */
[----:B------:R-:W-:Y:S01]  /*2b30*/  FADD R67, R74, R74 ;  /* 0x0000004a4a437221 */ /* 0x000fe20000000000 */
[----:B------:R-:W-:Y:S01]  /*2b40*/  FSEL R96, R96, RZ, P1 ;  /* 0x000000ff60607208 */ /* 0x000fe20000800000 */
[----:B------:R-:W-:Y:S01]  /*2b50*/  @!P5 FMUL R62, R62, 16777216 ;  /* 0x4b8000003e3ed820 */ /* 0x000fe20000400000 */
[----:B------:R-:W-:Y:S01]  /*2b60*/  FSETP.GT.AND P1, PT, |R74|, 8.50705917302346158658e+37, PT ;  /* 0x7e8000004a00780b */ /* 0x000fe20003f24200 */
[----:B------:R-:W-:Y:S01]  /*2b70*/  @!P5 FMUL R52, R52, 16777216 ;  /* 0x4b8000003434d820 */ /* 0x000fe20000400000 */
[----:B------:R-:W-:Y:S01]  /*2b80*/  FSETP.GT.AND P5, PT, |R80|, 8.50705917302346158658e+37, PT ;  /* 0x7e8000005000780b */ /* 0x000fe20003fa4200 */
[----:B------:R-:W-:Y:S01]  /*2b90*/  FMUL R98, R67, 0.25 ;  /* 0x3e80000043627820 */ /* 0x000fe20000400000 */
[----:B------:R-:W-:Y:S01]  /*2ba0*/  FSEL R113, R89, R74, P1 ;  /* 0x0000004a59717208 */ /* 0x000fe20000800000 */
[----:B------:R-:W-:Y:S01]  /*2bb0*/  FADD R59, R67, R67 ;  /* 0x00000043433b7221 */ /* 0x000fe20000000000 */
[----:B------:R-:W-:-:S02]  /*2bc0*/  FSEL R110, R4, R81, P1 ;  /* 0x00000051046e7208 */ /* 0x000fc40000800000 */
[----:B------:R-:W-:Y:S01]  /*2bd0*/  FSETP.GEU.AND P1, PT, |R67|, 1.175494350822287508e-38, PT ;  /* 0x008000004300780b */ /* 0x000fe20003f2e200 */
[----:B------:R-:W-:Y:S01]  /*2be0*/  @!P0 FMUL R113, R113, 16777216 ;  /* 0x4b80000071718820 */ /* 0x000fe20000400000 */
[----:B------:R-:W-:Y:S01]  /*2bf0*/  FSETP.GEU.AND P6, PT, |R80|, 1.175494350822287508e-38, PT ;  /* 0x008000005000780b */ /* 0x000fe20003fce200 */
[----:B------:R-:W-:Y:S01]  /*2c00*/  @!P0 FMUL R110, R110, 16777216 ;  /* 0x4b8000006e6e8820 */ /* 0x000fe20000400000 */
[----:B------:R-:W-:Y:S01]  /*2c10*/  FSETP.GT.AND P0, PT, |R67|, 8.50705917302346158658e+37, PT ;  /* 0x7e8000004300780b */ /* 0x000fe20003f04200 */
[----:B------:R-:W-:Y:S01]  /*2c20*/  FMUL R90, R59, 0.25 ;  /* 0x3e8000003b5a7820 */ /* 0x000fe20000400000 */
[----:B------:R-:W-:Y:S01]  /*2c30*/  FSEL R114, R111, R80, P5 ;  /* 0x000000506f727208 */ /* 0x000fe20002800000 */
[----:B------:R-:W-:Y:S01]  /*2c40*/  @P5 FMUL R105, R105, 0.25 ;  /* 0x3e80000069695820 */ /* 0x000fe20000400000 */
[----:B------:R-:W-:Y:S01]  /*2c50*/  FSEL R116, R98, R67, P0 ;  /* 0x0000004362747208 */ /* 0x000fe20000000000 */
[----:B------:R-:W1:Y:S01]  /*2c60*/  MUFU.RCP R113, R113 ;  /* 0x0000007100717308 */ /* 0x000e620000001000 */
[----:B------:R-:W-:Y:S01]  /*2c70*/  FSEL R108, R89, R74, P0 ;  /* 0x0000004a596c7208 */ /* 0x000fe20000000000 */
[----:B0-----:R-:W-:Y:S01]  /*2c80*/  FADD R89, R87, R92 ;  /* 0x0000005c57597221 */ /* 0x001fe20000000000 */
[----:B------:R-:W-:Y:S01]  /*2c90*/  FSETP.GT.AND P0, PT, |R59|, 8.50705917302346158658e+37, PT ;  /* 0x7e8000003b00780b */ /* 0x000fe20003f04200 */
[----:B------:R-:W-:Y:S01]  /*2ca0*/  @!P1 FMUL R116, R116, 16777216 ;  /* 0x4b80000074749820 */ /* 0x000fe20000400000 */
[----:B------:R-:W-:Y:S01]  /*2cb0*/  SHF.R.U32.HI R4, RZ, 0x3, R0 ;  /* 0x00000003ff047819 */ /* 0x000fe20000011600 */
[----:B------:R-:W-:Y:S01]  /*2cc0*/  @!P1 FMUL R108, R108, 16777216 ;  /* 0x4b8000006c6c9820 */ /* 0x000fe20000400000 */
[----:B------:R-:W-:Y:S01]  /*2cd0*/  FSETP.GEU.AND P1, PT, |R72|, 1.175494350822287508e-38, PT ;  /* 0x008000004800780b */ /* 0x000fe20003f2e200 */
[----:B------:R-:W-:Y:S01]  /*2ce0*/  @!P6 FMUL R114, R114, 16777216 ;  /* 0x4b8000007272e820 */ /* 0x000fe20000400000 */
[----:B------:R-:W-:Y:S01]  /*2cf0*/  @!P6 FMUL R105, R105, 16777216 ;  /* 0x4b8000006969e820 */ /* 0x000fe20000400000 */
[----:B------:R-:W-:Y:S01]  /*2d00*/  FSEL R112, R90, R59, P0 ;  /* 0x0000003b5a707208 */ /* 0x000fe20000000000 */
[----:B------:R-:W-:Y:S01]  /*2d10*/  FADD R92, R86, R117 ;  /* 0x00000075565c7221 */ /* 0x000fe20000000000 */
[----:B------:R-:W-:Y:S01]  /*2d20*/  FSEL R98, R98, R67, P0 ;  /* 0x0000004362627208 */ /* 0x000fe20000000000 */
[----:B------:R-:W0:Y:S01]  /*2d30*/  MUFU.RCP R117, R116 ;  /* 0x0000007400757308 */ /* 0x000e220000001000 */
[----:B------:R-:W-:-:S02]  /*2d40*/  FSETP.GEU.AND P6, PT, |R59|, 1.175494350822287508e-38, PT ;  /* 0x008000003b00780b */ /* 0x000fc40003fce200 */
[----:B------:R-:W-:Y:S01]  /*2d50*/  FSETP.GT.AND P0, PT, |R72|, 8.50705917302346158658e+37, PT ;  /* 0x7e8000004800780b */ /* 0x000fe20003f04200 */
[----:B-1----:R-:W-:Y:S01]  /*2d60*/  FMUL R87, R113, R110 ;  /* 0x0000006e71577220 */ /* 0x002fe20000400000 */
[----:B------:R-:W-:Y:S01]  /*2d70*/  LOP3.LUT R4, R4, 0x3c, RZ, 0xc0, !PT ;  /* 0x0000003c04047812 */ /* 0x000fe200078ec0ff */
[----:B------:R-:W1:Y:S01]  /*2d80*/  SHFL.BFLY PT, R113, R48, 0x10, 0x1f ;  /* 0x0e001f0030717f89 */ /* 0x000e6200000e0000 */
[----:B------:R-:W-:Y:S01]  /*2d90*/  FSEL R109, R97, R72, P0 ;  /* 0x00000048616d7208 */ /* 0x000fe20000000000 */
[----:B------:R-:W2:Y:S01]  /*2da0*/  MUFU.RCP R114, R114 ;  /* 0x0000007200727308 */ /* 0x000ea20000001000 */
[----:B------:R-:W-:Y:S01]  /*2db0*/  FSETP.NEU.AND P5, PT, R107, RZ, PT ;  /* 0x000000ff6b00720b */ /* 0x000fe20003fad000 */
[----:B------:R3:W-:Y:S02]  /*2dc0*/  @!P4 STS [R4+0x400], R107 ;  /* 0x0004006b0400c388 */ /* 0x0007e40000000800 */
[----:B------:R-:W-:Y:S02]  /*2dd0*/  @!P1 FMUL R109, R109, 16777216 ;  /* 0x4b8000006d6d9820 */ /* 0x000fe40000400000 */
[----:B------:R-:W-:Y:S01]  /*2de0*/  @!P6 FMUL R112, R112, 16777216 ;  /* 0x4b8000007070e820 */ /* 0x000fe20000400000 */
[----:B------:R-:W-:Y:S01]  /*2df0*/  @!P6 FMUL R98, R98, 16777216 ;  /* 0x4b8000006262e820 */ /* 0x000fe20000400000 */
[----:B0-----:R-:W-:Y:S01]  /*2e00*/  FMUL R86, R117, R108 ;  /* 0x0000006c75567220 */ /* 0x001fe20000400000 */
[----:B------:R-:W-:Y:S01]  /*2e10*/  FSETP.NEU.AND P6, PT, R74, RZ, PT ;  /* 0x000000ff4a00720b */ /* 0x000fe20003fcd000 */
[----:B------:R-:W0:Y:S01]  /*2e20*/  MUFU.RCP R109, R109 ;  /* 0x0000006d006d7308 */ /* 0x000e220000001000 */
[----:B------:R-:W-:Y:S01]  /*2e30*/  @!P4 STS [R4+0x440], R103 ;  /* 0x000440670400c388 */ /* 0x000fe20000000800 */
[----:B---3--:R-:W-:Y:S01]  /*2e40*/  FMUL R107, R83, R84 ;  /* 0x00000054536b7220 */ /* 0x008fe20000400000 */
[----:B------:R-:W-:Y:S01]  /*2e50*/  FSEL R84, R111, R80, P0 ;  /* 0x000000506f547208 */ /* 0x000fe20000000000 */
[----:B------:R-:W-:Y:S01]  /*2e60*/  FADD R83, R72, R72 ;  /* 0x0000004848537221 */ /* 0x000fe20000000000 */
[----:B------:R-:W-:Y:S01]  /*2e70*/  FSEL R87, R87, RZ, P6 ;  /* 0x000000ff57577208 */ /* 0x000fe20003000000 */
[----:B--2---:R-:W-:Y:S01]  /*2e80*/  FMUL R105, R114, R105 ;  /* 0x0000006972697220 */ /* 0x004fe20000400000 */
[----:B------:R-:W-:Y:S01]  /*2e90*/  FSETP.NEU.AND P6, PT, R59, RZ, PT ;  /* 0x000000ff3b00720b */ /* 0x000fe20003fcd000 */
[----:B------:R2:W3:Y:S01]  /*2ea0*/  MUFU.RCP R111, R112 ;  /* 0x00000070006f7308 */ /* 0x0004e20000001000 */
[----:B------:R-:W-:Y:S01]  /*2eb0*/  @!P1 FMUL R84, R84, 16777216 ;  /* 0x4b80000054549820 */ /* 0x000fe20000400000 */
[----:B------:R-:W-:Y:S01]  /*2ec0*/  FSETP.NEU.AND P1, PT, R8, RZ, PT ;  /* 0x000000ff0800720b */ /* 0x000fe20003f2d000 */
[----:B------:R-:W4:Y:S01]  /*2ed0*/  SHFL.BFLY PT, R114, R25, 0x10, 0x1f ;  /* 0x0e001f0019727f89 */ /* 0x000f2200000e0000 */
[----:B------:R-:W-:Y:S01]  /*2ee0*/  FSETP.NEU.AND P0, PT, R103, RZ, PT ;  /* 0x000000ff6700720b */ /* 0x000fe20003f0d000 */
[----:B------:R-:W-:Y:S01]  /*2ef0*/  FFMA R88, R88, R107, R89 ;  /* 0x0000006b58587223 */ /* 0x000fe20000000059 */
[----:B------:R-:W-:Y:S01]  /*2f00*/  FSEL R85, R85, RZ, P1 ;  /* 0x000000ff55557208 */ /* 0x000fe20000800000 */
[----:B------:R-:W5:Y:S01]  /*2f10*/  SHFL.BFLY PT, R103, R46, 0x10, 0x1f ;  /* 0x0e001f002e677f89 */ /* 0x000f6200000e0000 */
[----:B------:R-:W-:Y:S01]  /*2f20*/  FSETP.NEU.AND P1, PT, R67, RZ, PT ;  /* 0x000000ff4300720b */ /* 0x000fe20003f2d000 */
[----:B0-----:R-:W-:Y:S01]  /*2f30*/  FMUL R94, R109, R84 ;  /* 0x000000546d5e7220 */ /* 0x001fe20000400000 */
[C---:B--2---:R-:W-:Y:S01]  /*2f40*/  FMUL R112, R83.reuse, 0.25 ;  /* 0x3e80000053707820 */ /* 0x044fe20000400000 */
[----:B------:R-:W0:Y:S01]  /*2f50*/  SHFL.BFLY PT, R109, R38, 0x10, 0x1f ;  /* 0x0e001f00266d7f89 */ /* 0x000e2200000e0000 */
[----:B------:R-:W-:Y:S01]  /*2f60*/  FSEL R86, R86, RZ, P1 ;  /* 0x000000ff56567208 */ /* 0x000fe20000800000 */
[C---:B------:R-:W-:Y:S01]  /*2f70*/  FADD R89, R83.reuse, R83 ;  /* 0x0000005353597221 */ /* 0x040fe20000000000 */
[----:B------:R-:W-:Y:S01]  /*2f80*/  FSETP.GEU.AND P1, PT, |R83|, 1.175494350822287508e-38, PT ;  /* 0x008000005300780b */ /* 0x000fe20003f2e200 */
[----:B-1----:R-:W-:Y:S01]  /*2f90*/  FADD R113, -R48, R113 ;  /* 0x0000007130717221 */ /* 0x002fe20000000100 */
[----:B---3--:R-:W-:Y:S01]  /*2fa0*/  FMUL R84, R111, R98 ;  /* 0x000000626f547220 */ /* 0x008fe20000400000 */
[----:B------:R-:W-:Y:S01]  /*2fb0*/  FMUL R98, R89, 0.25 ;  /* 0x3e80000059627820 */ /* 0x000fe20000400000 */
[----:B------:R-:W1:Y:S01]  /*2fc0*/  SHFL.BFLY PT, R111, R24, 0x10, 0x1f ;  /* 0x0e001f00186f7f89 */ /* 0x000e6200000e0000 */
[C---:B------:R-:W-:Y:S01]  /*2fd0*/  FMUL R108, R113.reuse, R113 ;  /* 0x00000071716c7220 */ /* 0x040fe20000400000 */
[----:B------:R-:W-:Y:S01]  /*2fe0*/  FFMA R48, R113, R93, R48 ;  /* 0x0000005d71307223 */ /* 0x000fe20000000030 */
[----:B------:R-:W-:Y:S01]  /*2ff0*/  FSEL R84, R84, RZ, P6 ;  /* 0x000000ff54547208 */ /* 0x000fe20003000000 */
[----:B------:R-:W-:Y:S01]  /*3000*/  @!P4 STS [R4+0x480], R101 ;  /* 0x000480650400c388 */ /* 0x000fe20000000800 */
[----:B------:R-:W-:Y:S01]  /*3010*/  FSETP.GT.AND P6, PT, |R83|, 8.50705917302346158658e+37, PT ;  /* 0x7e8000005300780b */ /* 0x000fe20003fc4200 */
[----:B------:R-:W-:-:S02]  /*3020*/  FMUL R108, R47, R108 ;  /* 0x0000006c2f6c7220 */ /* 0x000fc40000400000 */
[----:B------:R-:W-:Y:S01]  /*3030*/  @!P4 STS [R4+0x4c0], R55 ;  /* 0x0004c0370400c388 */ /* 0x000fe20000000800 */
[----:B------:R-:W-:Y:S01]  /*3040*/  FSEL R116, R112, R83, P6 ;  /* 0x0000005370747208 */ /* 0x000fe20003000000 */
[----:B----4-:R-:W-:Y:S01]  /*3050*/  FADD R106, -R25, R114 ;  /* 0x00000072196a7221 */ /* 0x010fe20000000100 */
[----:B------:R-:W-:Y:S01]  /*3060*/  FSEL R107, R97, R72, P6 ;  /* 0x00000048616b7208 */ /* 0x000fe20003000000 */
[----:B------:R-:W-:Y:S01]  /*3070*/  FFMA R93, R93, R108, R92 ;  /* 0x0000006c5d5d7223 */ /* 0x000fe2000000005c */
[----:B------:R-:W-:Y:S01]  /*3080*/  FSETP.GEU.AND P6, PT, |R89|, 1.175494350822287508e-38, PT ;  /* 0x008000005900780b */ /* 0x000fe20003fce200 */
[----:B------:R-:W-:Y:S01]  /*3090*/  @!P1 FMUL R116, R116, 16777216 ;  /* 0x4b80000074749820 */ /* 0x000fe20000400000 */
[----:B-----5:R-:W-:Y:S01]  /*30a0*/  FADD R103, R46, R103 ;  /* 0x000000672e677221 */ /* 0x020fe20000000000 */
[----:B------:R-:W-:Y:S01]  /*30b0*/  @!P1 FMUL R107, R107, 16777216 ;  /* 0x4b8000006b6b9820 */ /* 0x000fe20000400000 */
[----:B0-----:R-:W-:Y:S01]  /*30c0*/  FADD R109, -R38, R109 ;  /* 0x0000006d266d7221 */ /* 0x001fe20000000100 */
[----:B------:R-:W-:Y:S01]  /*30d0*/  FSETP.GT.AND P1, PT, |R89|, 8.50705917302346158658e+37, PT ;  /* 0x7e8000005900780b */ /* 0x000fe20003f24200 */
[----:B------:R-:W-:Y:S01]  /*30e0*/  SHFL.BFLY PT, R108, R21, 0x10, 0x1f ;  /* 0x0e001f00156c7f89 */ /* 0x000fe200000e0000 */
[----:B------:R-:W0:Y:S01]  /*30f0*/  MUFU.RCP R116, R116 ;  /* 0x0000007400747308 */ /* 0x000e220000001000 */
[C---:B------:R-:W-:Y:S01]  /*3100*/  FMUL R47, R109.reuse, R109 ;  /* 0x0000006d6d2f7220 */ /* 0x040fe20000400000 */
[----:B------:R-:W-:Y:S01]  /*3110*/  FSEL R113, R98, R89, P1 ;  /* 0x0000005962717208 */ /* 0x000fe20000800000 */
[----:B------:R-:W-:Y:S01]  /*3120*/  FFMA R38, R109, R95, R38 ;  /* 0x0000005f6d267223 */ /* 0x000fe20000000026 */
[----:B-1----:R-:W-:Y:S01]  /*3130*/  FADD R97, -R24, R111 ;  /* 0x0000006f18617221 */ /* 0x002fe20000000100 */
[----:B------:R-:W-:Y:S01]  /*3140*/  FMUL R110, R40, R47 ;  /* 0x0000002f286e7220 */ /* 0x000fe20000400000 */
[----:B------:R-:W-:Y:S01]  /*3150*/  FADD R47, R59, R59 ;  /* 0x0000003b3b2f7221 */ /* 0x000fe20000000000 */
[----:B------:R-:W-:Y:S01]  /*3160*/  FSEL R114, R112, R83, P1 ;  /* 0x0000005370727208 */ /* 0x000fe20000800000 */
[----:B------:R-:W-:Y:S01]  /*3170*/  @!P6 FMUL R113, R113, 16777216 ;  /* 0x4b8000007171e820 */ /* 0x000fe20000400000 */
[----:B------:R-:W-:Y:S01]  /*3180*/  FMUL R40, R118, R91 ;  /* 0x0000005b76287220 */ /* 0x000fe20000400000 */
[----:B------:R-:W-:Y:S01]  /*3190*/  FMUL R111, R97, R97 ;  /* 0x00000061616f7220 */ /* 0x000fe20000400000 */
[C---:B------:R-:W-:Y:S01]  /*31a0*/  FSETP.GEU.AND P1, PT, |R47|.reuse, 1.175494350822287508e-38, PT ;  /* 0x008000002f00780b */ /* 0x040fe20003f2e200 */
[----:B------:R-:W-:Y:S01]  /*31b0*/  @!P6 FMUL R114, R114, 16777216 ;  /* 0x4b8000007272e820 */ /* 0x000fe20000400000 */
[C---:B------:R-:W-:Y:S01]  /*31c0*/  FMUL R112, R47.reuse, 0.25 ;  /* 0x3e8000002f707820 */ /* 0x040fe20000400000 */
[----:B------:R-:W-:Y:S01]  /*31d0*/  FMUL R111, R42, R111 ;  /* 0x0000006f2a6f7220 */ /* 0x000fe20000400000 */
[----:B------:R-:W-:Y:S01]  /*31e0*/  FSETP.GT.AND P6, PT, |R47|, 8.50705917302346158658e+37, PT ;  /* 0x7e8000002f00780b */ /* 0x000fe20003fc4200 */
[----:B0-----:R-:W-:Y:S01]  /*31f0*/  FMUL R46, R116, R107 ;  /* 0x0000006b742e7220 */ /* 0x001fe20000400000 */
[----:B------:R-:W-:Y:S01]  /*3200*/  FMUL R107, R106, R106 ;  /* 0x0000006a6a6b7220 */ /* 0x000fe20000400000 */
[----:B------:R-:W-:Y:S01]  /*3210*/  FSEL R40, R40, RZ, P5 ;  /* 0x000000ff28287208 */ /* 0x000fe20002800000 */
[----:B------:R-:W0:Y:S01]  /*3220*/  MUFU.RCP R113, R113 ;  /* 0x0000007100717308 */ /* 0x000e220000001000 */
[----:B------:R-:W-:Y:S01]  /*3230*/  FADD R42, R19, R100 ;  /* 0x00000064132a7221 */ /* 0x000fe20000000000 */
[----:B------:R-:W-:Y:S01]  /*3240*/  FSETP.NEU.AND P5, PT, R80, RZ, PT ;  /* 0x000000ff5000720b */ /* 0x000fe20003fad000 */
[----:B------:R-:W-:Y:S01]  /*3250*/  FMUL R107, R44, R107 ;  /* 0x0000006b2c6b7220 */ /* 0x000fe20000400000 */
[----:B------:R-:W-:Y:S01]  /*3260*/  FSEL R44, R112, R47, P6 ;  /* 0x0000002f702c7208 */ /* 0x000fe20003000000 */
[----:B------:R-:W-:Y:S01]  /*3270*/  FMUL R117, R42, 0.25 ;  /* 0x3e8000002a757820 */ /* 0x000fe20000400000 */
[----:B------:R-:W-:Y:S01]  /*3280*/  FSEL R91, R90, R59, P6 ;  /* 0x0000003b5a5b7208 */ /* 0x000fe20003000000 */
[----:B------:R-:W-:Y:S01]  /*3290*/  FFMA R97, R97, R99, R24 ;  /* 0x0000006361617223 */ /* 0x000fe20000000018 */
[----:B------:R-:W-:Y:S01]  /*32a0*/  FSETP.NEU.AND P6, PT, R72, RZ, PT ;  /* 0x000000ff4800720b */ /* 0x000fe20003fcd000 */
[----:B------:R-:W-:Y:S01]  /*32b0*/  @!P1 FMUL R44, R44, 16777216 ;  /* 0x4b8000002c2c9820 */ /* 0x000fe20000400000 */
[----:B------:R-:W-:Y:S01]  /*32c0*/  FSEL R105, R105, RZ, P5 ;  /* 0x000000ff69697208 */ /* 0x000fe20002800000 */
[----:B------:R-:W-:Y:S01]  /*32d0*/  @!P1 FMUL R91, R91, 16777216 ;  /* 0x4b8000005b5b9820 */ /* 0x000fe20000400000 */
[----:B------:R-:W-:Y:S01]  /*32e0*/  FSETP.GT.AND P5, PT, |R42|, 8.50705917302346158658e+37, PT ;  /* 0x7e8000002a00780b */ /* 0x000fe20003fa4200 */
[----:B------:R-:W-:Y:S01]  /*32f0*/  FFMA R95, R95, R110, R104 ;  /* 0x0000006e5f5f7223 */ /* 0x000fe20000000068 */
[----:B------:R-:W-:Y:S01]  /*3300*/  FSEL R90, R94, RZ, P6 ;  /* 0x000000ff5e5a7208 */ /* 0x000fe20003000000 */
[C---:B------:R-:W-:Y:S01]  /*3310*/  FADD R94, R42.reuse, R42 ;  /* 0x0000002a2a5e7221 */ /* 0x040fe20000000000 */
[----:B------:R-:W-:Y:S01]  /*3320*/  FSETP.GEU.AND P6, PT, |R42|, 1.175494350822287508e-38, PT ;  /* 0x008000002a00780b */ /* 0x000fe20003fce200 */
[----:B0-----:R-:W-:Y:S01]  /*3330*/  FMUL R113, R113, R114 ;  /* 0x0000007271717220 */ /* 0x001fe20000400000 */
[----:B------:R-:W-:Y:S01]  /*3340*/  FSETP.NEU.AND P1, PT, R83, RZ, PT ;  /* 0x000000ff5300720b */ /* 0x000fe20003f2d000 */
[----:B------:R-:W-:Y:S01]  /*3350*/  FADD R24, R94, R94 ;  /* 0x0000005e5e187221 */ /* 0x000fe20000000000 */
[----:B------:R-:W-:Y:S01]  /*3360*/  FSEL R115, R117, R42, P5 ;  /* 0x0000002a75737208 */ /* 0x000fe20002800000 */
[----:B------:R-:W-:Y:S01]  /*3370*/  FFMA R99, R99, R111, R102 ;  /* 0x0000006f63637223 */ /* 0x000fe20000000066 */
[----:B------:R-:W-:Y:S01]  /*3380*/  FSEL R46, R46, RZ, P1 ;  /* 0x000000ff2e2e7208 */ /* 0x000fe20000800000 */
[----:B------:R-:W-:Y:S01]  /*3390*/  FMUL R109, R24, 0.25 ;  /* 0x3e800000186d7820 */ /* 0x000fe20000400000 */
[----:B------:R-:W-:Y:S01]  /*33a0*/  FSETP.NEU.AND P1, PT, R89, RZ, PT ;  /* 0x000000ff5900720b */ /* 0x000fe20003f2d000 */
[----:B------:R-:W-:Y:S01]  /*33b0*/  @P5 FMUL R100, R100, 0.25 ;  /* 0x3e80000064645820 */ /* 0x000fe20000400000 */
[----:B------:R-:W-:Y:S01]  /*33c0*/  FSETP.GEU.AND P5, PT, |R94|, 1.175494350822287508e-38, PT ;  /* 0x008000005e00780b */ /* 0x000fe20003fae200 */
[----:B------:R-:W-:Y:S01]  /*33d0*/  FFMA R102, R106, R96, R25 ;  /* 0x000000606a667223 */ /* 0x000fe20000000019 */
[----:B------:R-:W-:Y:S01]  /*33e0*/  FSEL R92, R113, RZ, P1 ;  /* 0x000000ff715c7208 */ /* 0x000fe20000800000 */
[----:B------:R-:W-:Y:S01]  /*33f0*/  FMUL R113, R94, 0.25 ;  /* 0x3e8000005e717820 */ /* 0x000fe20000400000 */
[----:B------:R-:W-:Y:S01]  /*3400*/  @!P6 FMUL R115, R115, 16777216 ;  /* 0x4b8000007373e820 */ /* 0x000fe20000400000 */
[----:B------:R-:W-:Y:S01]  /*3410*/  @!P6 FMUL R100, R100, 16777216 ;  /* 0x4b8000006464e820 */ /* 0x000fe20000400000 */
[----:B------:R-:W-:Y:S01]  /*3420*/  FSETP.GT.AND P6, PT, |R94|, 8.50705917302346158658e+37, PT ;  /* 0x7e8000005e00780b */ /* 0x000fe20003fc4200 */
[C---:B------:R-:W-:Y:S01]  /*3430*/  FADD R25, R24.reuse, R24 ;  /* 0x0000001818197221 */ /* 0x040fe20000000000 */
[----:B------:R-:W-:Y:S01]  /*3440*/  FSETP.NEU.AND P1, PT, R101, RZ, PT ;  /* 0x000000ff6500720b */ /* 0x000fe20003f2d000 */
[----:B------:R-:W-:Y:S01]  /*3450*/  SHFL.BFLY PT, R111, R22, 0x10, 0x1f ;  /* 0x0e001f00166f7f89 */ /* 0x000fe200000e0000 */
[----:B------:R-:W-:Y:S01]  /*3460*/  FSEL R104, R113, R94, P6 ;  /* 0x0000005e71687208 */ /* 0x000fe20003000000 */
[----:B------:R-:W0:Y:S01]  /*3470*/  MUFU.RCP R115, R115 ;  /* 0x0000007300737308 */ /* 0x000e220000001000 */
[----:B------:R-:W-:Y:S01]  /*3480*/  FSEL R117, R117, R42, P6 ;  /* 0x0000002a75757208 */ /* 0x000fe20003000000 */
[----:B------:R-:W1:Y:S01]  /*3490*/  SHFL.BFLY PT, R101, R26, 0x10, 0x1f ;  /* 0x0e001f001a657f89 */ /* 0x000e6200000e0000 */
[----:B------:R-:W-:Y:S01]  /*34a0*/  FSETP.GEU.AND P6, PT, |R24|, 1.175494350822287508e-38, PT ;  /* 0x008000001800780b */ /* 0x000fe20003fce200 */
[----:B------:R-:W-:Y:S01]  /*34b0*/  @!P5 FMUL R104, R104, 16777216 ;  /* 0x4b8000006868d820 */ /* 0x000fe20000400000 */
[----:B------:R-:W-:Y:S01]  /*34c0*/  FFMA R96, R96, R107, R103 ;  /* 0x0000006b60607223 */ /* 0x000fe20000000067 */
[----:B------:R-:W-:Y:S01]  /*34d0*/  @!P5 FMUL R117, R117, 16777216 ;  /* 0x4b8000007575d820 */ /* 0x000fe20000400000 */
[----:B------:R-:W-:Y:S01]  /*34e0*/  FSETP.GT.AND P5, PT, |R24|, 8.50705917302346158658e+37, PT ;  /* 0x7e8000001800780b */ /* 0x000fe20003fa4200 */
[----:B------:R2:W3:Y:S01]  /*34f0*/  MUFU.RCP R110, R104 ;  /* 0x00000068006e7308 */ /* 0x0004e20000001000 */
[----:B------:R-:W-:Y:S02]  /*3500*/  SHFL.BFLY PT, R107, R20, 0x10, 0x1f ;  /* 0x0e001f00146b7f89 */ /* 0x000fe400000e0000 */
[----:B------:R-:W-:-:S02]  /*3510*/  FSEL R116, R109, R24, P5 ;  /* 0x000000186d747208 */ /* 0x000fc40002800000 */
[----:B------:R-:W-:Y:S01]  /*3520*/  FSEL R106, R113, R94, P5 ;  /* 0x0000005e716a7208 */ /* 0x000fe20002800000 */
[----:B------:R-:W-:Y:S01]  /*3530*/  @!P4 STS [R4+0x500], R47 ;  /* 0x0005002f0400c388 */ /* 0x000fe20000000800 */
[C---:B------:R-:W-:Y:S01]  /*3540*/  FSETP.GEU.AND P5, PT, |R25|.reuse, 1.175494350822287508e-38, PT ;  /* 0x008000001900780b */ /* 0x040fe20003fae200 */
[----:B------:R-:W-:Y:S01]  /*3550*/  @!P6 FMUL R116, R116, 16777216 ;  /* 0x4b8000007474e820 */ /* 0x000fe20000400000 */
[C---:B--2---:R-:W-:Y:S01]  /*3560*/  FMUL R104, R25.reuse, 0.25 ;  /* 0x3e80000019687820 */ /* 0x044fe20000400000 */
[----:B------:R-:W-:Y:S01]  /*3570*/  @!P6 FMUL R106, R106, 16777216 ;  /* 0x4b8000006a6ae820 */ /* 0x000fe20000400000 */
[----:B------:R-:W-:Y:S01]  /*3580*/  FSETP.GT.AND P6, PT, |R25|, 8.50705917302346158658e+37, PT ;  /* 0x7e8000001900780b */ /* 0x000fe20003fc4200 */
[----:B0-----:R-:W-:Y:S01]  /*3590*/  FMUL R103, R115, R100 ;  /* 0x0000006473677220 */ /* 0x001fe20000400000 */
[----:B------:R-:W-:Y:S01]  /*35a0*/  MUFU.RCP R44, R44 ;  /* 0x0000002c002c7308 */ /* 0x000fe20000001000 */
[----:B------:R-:W-:Y:S01]  /*35b0*/  SHFL.BFLY PT, R120, R93, 0x8, 0x1f ;  /* 0x0d001f005d787f89 */ /* 0x000fe200000e0000 */
[----:B------:R-:W-:Y:S01]  /*35c0*/  FSEL R112, R104, R25, P6 ;  /* 0x0000001968707208 */ /* 0x000fe20003000000 */
[----:B---3--:R-:W-:Y:S01]  /*35d0*/  FMUL R100, R110, R117 ;  /* 0x000000756e647220 */ /* 0x008fe20000400000 */
[----:B------:R-:W-:Y:S01]  /*35e0*/  FSEL R109, R109, R24, P6 ;  /* 0x000000186d6d7208 */ /* 0x000fe20003000000 */
[----:B------:R-:W0:Y:S01]  /*35f0*/  SHFL.BFLY PT, R110, R27, 0x10, 0x1f ;  /* 0x0e001f001b6e7f89 */ /* 0x000e2200000e0000 */
[----:B-1----:R-:W-:Y:S01]  /*3600*/  FADD R101, -R26, R101 ;  /* 0x000000651a657221 */ /* 0x002fe20000000100 */
[----:B------:R-:W-:Y:S01]  /*3610*/  @!P5 FMUL R112, R112, 16777216 ;  /* 0x4b8000007070d820 */ /* 0x000fe20000400000 */
[----:B------:R1:W2:Y:S01]  /*3620*/  MUFU.RCP R115, R116 ;  /* 0x0000007400737308 */ /* 0x0002a20000001000 */
[----:B------:R-:W-:Y:S01]  /*3630*/  @!P5 FMUL R109, R109, 16777216 ;  /* 0x4b8000006d6dd820 */ /* 0x000fe20000400000 */
[C---:B------:R-:W-:Y:S01]  /*3640*/  FMUL R113, R101.reuse, R101 ;  /* 0x0000006565717220 */ /* 0x040fe20000400000 */
[----:B------:R-:W-:Y:S01]  /*3650*/  FFMA R101, R101, R105, R26 ;  /* 0x0000006965657223 */ /* 0x000fe2000000001a */
[----:B------:R-:W-:Y:S01]  /*3660*/  FADD R26, R21, R108 ;  /* 0x0000006c151a7221 */ /* 0x000fe20000000000 */
[----:B------:R-:W-:Y:S01]  /*3670*/  FADD R108, R22, R111 ;  /* 0x0000006f166c7221 */ /* 0x000fe20000000000 */
[----:B------:R-:W-:Y:S01]  /*3680*/  FMUL R114, R18, R113 ;  /* 0x0000007112727220 */ /* 0x000fe20000400000 */
[----:B------:R-:W-:Y:S01]  /*3690*/  FADD R113, R89, R89 ;  /* 0x0000005959717221 */ /* 0x000fe20000000000 */
[----:B------:R-:W3:Y:S01]  /*36a0*/  MUFU.RCP R112, R112 ;  /* 0x0000007000707308 */ /* 0x000ee20000001000 */
[----:B------:R-:W-:Y:S01]  /*36b0*/  FADD R111, R25, R25 ;  /* 0x00000019196f7221 */ /* 0x000fe20000000000 */
[----:B------:R-:W-:Y:S01]  /*36c0*/  FFMA R21, R105, R114, R26 ;  /* 0x0000007269157223 */ /* 0x000fe2000000001a */
[C---:B------:R-:W-:Y:S01]  /*36d0*/  FMUL R22, R113.reuse, 0.25 ;  /* 0x3e80000071167820 */ /* 0x040fe20000400000 */
[----:B------:R-:W-:Y:S01]  /*36e0*/  FSETP.GEU.AND P6, PT, |R113|, 1.175494350822287508e-38, PT ;  /* 0x008000007100780b */ /* 0x000fe20003fce200 */
[----:B-1----:R-:W-:Y:S01]  /*36f0*/  FMUL R116, R111, 0.25 ;  /* 0x3e8000006f747820 */ /* 0x002fe20000400000 */
[----:B------:R-:W-:Y:S01]  /*3700*/  FSETP.GT.AND P5, PT, |R113|, 8.50705917302346158658e+37, PT ;  /* 0x7e8000007100780b */ /* 0x000fe20003fa4200 */
[----:B------:R1:W-:Y:S01]  /*3710*/  @!P4 STS [R4+0x540], R113 ;  /* 0x000540710400c388 */ /* 0x0003e20000000800 */
[----:B--2---:R-:W-:Y:S01]  /*3720*/  FMUL R115, R115, R106 ;  /* 0x0000006a73737220 */ /* 0x004fe20000400000 */
[----:B------:R-:W2:Y:S01]  /*3730*/  MUFU.RCP R117, R62 ;  /* 0x0000003e00757308 */ /* 0x000ea20000001000 */
[----:B------:R-:W-:Y:S01]  /*3740*/  FSEL R106, R98, R89, P5 ;  /* 0x00000059626a7208 */ /* 0x000fe20002800000 */
[----:B------:R-:W-:Y:S01]  /*3750*/  FMUL R91, R44, R91 ;  /* 0x0000005b2c5b7220 */ /* 0x000fe20000400000 */
[----:B------:R-:W-:Y:S01]  /*3760*/  @!P4 STS [R4+0x580], R111 ;  /* 0x0005806f0400c388 */ /* 0x000fe20000000800 */
[----:B---3--:R-:W-:Y:S01]  /*3770*/  FMUL R109, R112, R109 ;  /* 0x0000006d706d7220 */ /* 0x008fe20000400000 */
[----:B0-----:R-:W-:Y:S01]  /*3780*/  FADD R112, -R27, R110 ;  /* 0x0000006e1b707221 */ /* 0x001fe20000000100 */
[----:B------:R-:W-:-:S02]  /*3790*/  FSEL R110, R22, R113, P5 ;  /* 0x00000071166e7208 */ /* 0x000fc40002800000 */
[----:B------:R-:W-:Y:S01]  /*37a0*/  @!P6 FMUL R106, R106, 16777216 ;  /* 0x4b8000006a6ae820 */ /* 0x000fe20000400000 */
[----:B------:R-:W-:Y:S01]  /*37b0*/  FSETP.NEU.AND P5, PT, R42, RZ, PT ;  /* 0x000000ff2a00720b */ /* 0x000fe20003fad000 */
[----:B------:R-:W-:Y:S01]  /*37c0*/  FADD R22, R20, R107 ;  /* 0x0000006b14167221 */ /* 0x000fe20000000000 */
[----:B------:R-:W-:Y:S01]  /*37d0*/  FMUL R114, R112, R112 ;  /* 0x0000007070727220 */ /* 0x000fe20000400000 */
[----:B------:R-:W-:Y:S01]  /*37e0*/  @!P6 FMUL R110, R110, 16777216 ;  /* 0x4b8000006e6ee820 */ /* 0x000fe20000400000 */
[----:B------:R-:W-:Y:S01]  /*37f0*/  FSETP.NEU.AND P6, PT, R94, RZ, PT ;  /* 0x000000ff5e00720b */ /* 0x000fe20003fcd000 */
[----:B------:R-:W-:Y:S01]  /*3800*/  FMUL R119, R22, 0.25 ;  /* 0x3e80000016777820 */ /* 0x000fe20000400000 */
[----:B------:R-:W-:Y:S01]  /*3810*/  FSEL R105, R103, RZ, P5 ;  /* 0x000000ff67697208 */ /* 0x000fe20002800000 */
[----:B------:R-:W-:Y:S01]  /*3820*/  FMUL R114, R19, R114 ;  /* 0x0000007213727220 */ /* 0x000fe20000400000 */
[----:B------:R-:W-:Y:S01]  /*3830*/  FSETP.NEU.AND P5, PT, R24, RZ, PT ;  /* 0x000000ff1800720b */ /* 0x000fe20003fad000 */
[----:B------:R0:W3:Y:S01]  /*3840*/  MUFU.RCP R103, R76 ;  /* 0x0000004c00677308 */ /* 0x0000e20000001000 */
[----:B------:R-:W-:Y:S01]  /*3850*/  FSEL R26, R100, RZ, P6 ;  /* 0x000000ff641a7208 */ /* 0x000fe20003000000 */
[----:B------:R-:W-:Y:S01]  /*3860*/  FFMA R27, R112, R105, R27 ;  /* 0x00000069701b7223 */ /* 0x000fe2000000001b */
[----:B------:R-:W-:Y:S01]  /*3870*/  FSETP.NEU.AND P6, PT, R25, RZ, PT ;  /* 0x000000ff1900720b */ /* 0x000fe20003fcd000 */
[----:B--2---:R-:W-:Y:S01]  /*3880*/  FMUL R52, R117, R52 ;  /* 0x0000003475347220 */ /* 0x004fe20000400000 */
[----:B------:R-:W-:-:S02]  /*3890*/  FSEL R100, R115, RZ, P5 ;  /* 0x000000ff73647208 */ /* 0x000fc40002800000 */
[----:B------:R-:W-:Y:S02]  /*38a0*/  FSETP.GT.AND P5, PT, |R111|, 8.50705917302346158658e+37, PT ;  /* 0x7e8000006f00780b */ /* 0x000fe40003fa4200 */
[----:B------:R-:W-:Y:S01]  /*38b0*/  FSEL R98, R109, RZ, P6 ;  /* 0x000000ff6d627208 */ /* 0x000fe20003000000 */
[----:B0-----:R-:W-:Y:S01]  /*38c0*/  FFMA R76, R105, R114, R108 ;  /* 0x00000072694c7223 */ /* 0x001fe2000000006c */
[----:B------:R-:W-:Y:S02]  /*38d0*/  FSEL R109, R104, R25, P5 ;  /* 0x00000019686d7208 */ /* 0x000fe40002800000 */
[----:B------:R-:W0:Y:S01]  /*38e0*/  MUFU.RCP R104, R57 ;  /* 0x0000003900687308 */ /* 0x000e220000001000 */
[----:B------:R-:W-:Y:S02]  /*38f0*/  FSETP.GT.AND P6, PT, |R22|, 8.50705917302346158658e+37, PT ;  /* 0x7e8000001600780b */ /* 0x000fe40003fc4200 */
[----:B------:R-:W-:Y:S01]  /*3900*/  FSEL R115, R116, R111, P5 ;  /* 0x0000006f74737208 */ /* 0x000fe20002800000 */
[----:B---3--:R-:W-:Y:S01]  /*3910*/  FMUL R103, R103, R56 ;  /* 0x0000003867677220 */ /* 0x008fe20000400000 */
[C---:B------:R-:W-:Y:S01]  /*3920*/  FSETP.GEU.AND P5, PT, |R22|.reuse, 1.175494350822287508e-38, PT ;  /* 0x008000001600780b */ /* 0x040fe20003fae200 */
[----:B------:R-:W-:Y:S01]  /*3930*/  FADD R56, R22, R22 ;  /* 0x0000001616387221 */ /* 0x000fe20000000000 */
[----:B------:R-:W-:-:S02]  /*3940*/  FSEL R108, R119, R22, P6 ;  /* 0x00000016776c7208 */ /* 0x000fc40003000000 */
[----:B------:R-:W-:Y:S01]  /*3950*/  FSEL R103, R103, RZ, P0 ;  /* 0x000000ff67677208 */ /* 0x000fe20000000000 */
[C---:B------:R-:W-:Y:S01]  /*3960*/  FMUL R105, R56.reuse, 0.25 ;  /* 0x3e80000038697820 */ /* 0x040fe20000400000 */
[----:B------:R-:W-:-:S03]  /*3970*/  FSETP.GEU.AND P0, PT, |R56|, 1.175494350822287508e-38, PT ;  /* 0x008000003800780b */ /* 0x000fc60003f0e200 */
[----:B------:R-:W-:Y:S01]  /*3980*/  @P6 FMUL R107, R107, 0.25 ;  /* 0x3e8000006b6b6820 */ /* 0x000fe20000400000 */
[----:B------:R-:W-:Y:S01]  /*3990*/  FSETP.GT.AND P6, PT, |R56|, 8.50705917302346158658e+37, PT ;  /* 0x7e8000003800780b */ /* 0x000fe20003fc4200 */
[----:B0-----:R-:W-:Y:S01]  /*39a0*/  FMUL R57, R104, R53 ;  /* 0x0000003568397220 */ /* 0x001fe20000400000 */
[----:B------:R-:W-:Y:S01]  /*39b0*/  FADD R53, R56, R56 ;  /* 0x0000003838357221 */ /* 0x000fe20000000000 */
[----:B------:R-:W-:Y:S01]  /*39c0*/  @!P5 FMUL R108, R108, 16777216 ;  /* 0x4b8000006c6cd820 */ /* 0x000fe20000400000 */
[----:B------:R-:W-:Y:S01]  /*39d0*/  @!P5 FMUL R107, R107, 16777216 ;  /* 0x4b8000006b6bd820 */ /* 0x000fe20000400000 */
[----:B------:R-:W-:Y:S01]  /*39e0*/  FSETP.NEU.AND P5, PT, R55, RZ, PT ;  /* 0x000000ff3700720b */ /* 0x000fe20003fad000 */
[----:B------:R-:W-:Y:S01]  /*39f0*/  FADD R55, R53, R53 ;  /* 0x0000003535377221 */ /* 0x000fe20000000000 */
[----:B------:R-:W-:Y:S01]  /*3a00*/  FSEL R112, R105, R56, P6 ;  /* 0x0000003869707208 */ /* 0x000fe20003000000 */
[----:B------:R0:W2:Y:S01]  /*3a10*/  MUFU.RCP R104, R108 ;  /* 0x0000006c00687308 */ /* 0x0000a20000001000 */
[----:B------:R-:W-:Y:S01]  /*3a20*/  FSEL R62, R119, R22, P6 ;  /* 0x00000016773e7208 */ /* 0x000fe20003000000 */
[----:B------:R-:W-:Y:S01]  /*3a30*/  FMUL R114, R53, 0.25 ;  /* 0x3e80000035727820 */ /* 0x000fe20000400000 */
[----:B------:R-:W-:Y:S01]  /*3a40*/  FSEL R52, R52, RZ, P5 ;  /* 0x000000ff34347208 */ /* 0x000fe20002800000 */
[----:B------:R-:W-:Y:S01]  /*3a50*/  @!P0 FMUL R112, R112, 16777216 ;  /* 0x4b80000070708820 */ /* 0x000fe20000400000 */
[----:B------:R-:W-:Y:S01]  /*3a60*/  FSETP.GEU.AND P5, PT, |R55|, 1.175494350822287508e-38, PT ;  /* 0x008000003700780b */ /* 0x000fe20003fae200 */
[----:B------:R-:W-:Y:S01]  /*3a70*/  @!P0 FMUL R62, R62, 16777216 ;  /* 0x4b8000003e3e8820 */ /* 0x000fe20000400000 */
[----:B------:R-:W-:Y:S01]  /*3a80*/  FSEL R57, R57, RZ, P1 ;  /* 0x000000ff39397208 */ /* 0x000fe20000800000 */
[----:B------:R3:W4:Y:S01]  /*3a90*/  MUFU.RCP R117, R112 ;  /* 0x0000007000757308 */ /* 0x0007220000001000 */
[----:B------:R-:W-:Y:S01]  /*3aa0*/  FSETP.GEU.AND P1, PT, |R53|, 1.175494350822287508e-38, PT ;  /* 0x008000003500780b */ /* 0x000fe20003f2e200 */
[C---:B0-----:R-:W-:Y:S01]  /*3ab0*/  FMUL R108, R55.reuse, 0.25 ;  /* 0x3e800000376c7820 */ /* 0x041fe20000400000 */
[----:B------:R-:W-:-:S02]  /*3ac0*/  FSETP.GT.AND P0, PT, |R55|, 8.50705917302346158658e+37, PT ;  /* 0x7e8000003700780b */ /* 0x000fc40003f04200 */
[----:B------:R-:W-:Y:S02]  /*3ad0*/  FSETP.GT.AND P6, PT, |R53|, 8.50705917302346158658e+37, PT ;  /* 0x7e8000003500780b */ /* 0x000fe40003fc4200 */
[----:B------:R-:W-:Y:S01]  /*3ae0*/  FSEL R118, R108, R55, P0 ;  /* 0x000000376c767208 */ /* 0x000fe20000000000 */
[----:B--2---:R-:W-:Y:S01]  /*3af0*/  FMUL R104, R104, R107 ;  /* 0x0000006b68687220 */ /* 0x004fe20000400000 */
[-C--:B------:R-:W-:Y:S01]  /*3b00*/  FSEL R116, R114, R53.reuse, P6 ;  /* 0x0000003572747208 */ /* 0x080fe20003000000 */
[----:B------:R-:W0:Y:S01]  /*3b10*/  SHFL.BFLY PT, R107, R28, 0x10, 0x1f ;  /* 0x0e001f001c6b7f89 */ /* 0x000e2200000e0000 */
[----:B------:R-:W-:Y:S01]  /*3b20*/  FSEL R105, R105, R56, P6 ;  /* 0x0000003869697208 */ /* 0x000fe20003000000 */
[----:B------:R-:W-:Y:S01]  /*3b30*/  @!P5 FMUL R118, R118, 16777216 ;  /* 0x4b8000007676d820 */ /* 0x000fe20000400000 */
[----:B------:R-:W-:Y:S01]  /*3b40*/  FSEL R119, R114, R53, P0 ;  /* 0x0000003572777208 */ /* 0x000fe20000000000 */
[----:B------:R-:W-:Y:S01]  /*3b50*/  @!P1 FMUL R116, R116, 16777216 ;  /* 0x4b80000074749820 */ /* 0x000fe20000400000 */
[----:B---3--:R-:W2:Y:S01]  /*3b60*/  SHFL.BFLY PT, R112, R23, 0x10, 0x1f ;  /* 0x0e001f0017707f89 */ /* 0x008ea200000e0000 */
[----:B------:R-:W-:Y:S01]  /*3b70*/  @!P1 FMUL R105, R105, 16777216 ;  /* 0x4b80000069699820 */ /* 0x000fe20000400000 */
[----:B------:R-:W-:Y:S01]  /*3b80*/  FSETP.GEU.AND P1, PT, |R111|, 1.175494350822287508e-38, PT ;  /* 0x008000006f00780b */ /* 0x000fe20003f2e200 */
[----:B------:R-:W3:Y:S01]  /*3b90*/  MUFU.RCP R118, R118 ;  /* 0x0000007600767308 */ /* 0x000ee20000001000 */
[----:B----4-:R-:W-:Y:S01]  /*3ba0*/  FMUL R117, R117, R62 ;  /* 0x0000003e75757220 */ /* 0x010fe20000400000 */
[----:B------:R-:W-:Y:S01]  /*3bb0*/  @!P5 FMUL R119, R119, 16777216 ;  /* 0x4b8000007777d820 */ /* 0x000fe20000400000 */
[----:B------:R-:W-:-:S02]  /*3bc0*/  FSETP.NEU.AND P6, PT, R47, RZ, PT ;  /* 0x000000ff2f00720b */ /* 0x000fc40003fcd000 */
[----:B------:R-:W-:Y:S02]  /*3bd0*/  FSETP.NEU.AND P5, PT, R22, RZ, PT ;  /* 0x000000ff1600720b */ /* 0x000fe40003fad000 */
[----:B------:R-:W-:Y:S01]  /*3be0*/  FSETP.NEU.AND P0, PT, R113, RZ, PT ;  /* 0x000000ff7100720b */ /* 0x000fe20003f0d000 */
[----:B------:R-:W4:Y:S01]  /*3bf0*/  MUFU.RCP R116, R116 ;  /* 0x0000007400747308 */ /* 0x000f220000001000 */
[----:B-1----:R-:W-:Y:S02]  /*3c00*/  FSEL R113, R104, RZ, P5 ;  /* 0x000000ff68717208 */ /* 0x002fe40002800000 */
[----:B------:R-:W-:Y:S01]  /*3c10*/  FSETP.NEU.AND P5, PT, R53, RZ, PT ;  /* 0x000000ff3500720b */ /* 0x000fe20003fad000 */
[----:B------:R-:W-:Y:S01]  /*3c20*/  @!P1 FMUL R115, R115, 16777216 ;  /* 0x4b80000073739820 */ /* 0x000fe20000400000 */
[----:B------:R-:W-:Y:S01]  /*3c30*/  @!P1 FMUL R109, R109, 16777216 ;  /* 0x4b8000006d6d9820 */ /* 0x000fe20000400000 */
[----:B------:R-:W-:Y:S01]  /*3c40*/  FSETP.NEU.AND P1, PT, R56, RZ, PT ;  /* 0x000000ff3800720b */ /* 0x000fe20003f2d000 */
[----:B---3--:R-:W-:Y:S01]  /*3c50*/  FMUL R118, R118, R119 ;  /* 0x0000007776767220 */ /* 0x008fe20000400000 */
[----:B------:R-:W-:-:S02]  /*3c60*/  FADD R119, R55, R55 ;  /* 0x0000003737777221 */ /* 0x000fc40000000000 */
[----:B------:R-:W-:Y:S01]  /*3c70*/  FSEL R47, R117, RZ, P1 ;  /* 0x000000ff752f7208 */ /* 0x000fe20000800000 */
[----:B0-----:R-:W-:Y:S01]  /*3c80*/  FADD R117, -R28, R107 ;  /* 0x0000006b1c757221 */ /* 0x001fe20000000100 */
[----:B------:R-:W-:Y:S01]  /*3c90*/  FSETP.NEU.AND P1, PT, R55, RZ, PT ;  /* 0x000000ff3700720b */ /* 0x000fe20003f2d000 */
[----:B------:R0:W1:Y:S01]  /*3ca0*/  MUFU.RCP R107, R110 ;  /* 0x0000006e006b7308 */ /* 0x0000620000001000 */
[----:B------:R-:W-:Y:S01]  /*3cb0*/  FMUL R114, R119, 0.25 ;  /* 0x3e80000077727820 */ /* 0x000fe20000400000 */
[----:B------:R-:W-:Y:S01]  /*3cc0*/  FMUL R121, R117, R117 ;  /* 0x0000007575797220 */ /* 0x000fe20000400000 */
[----:B----4-:R-:W-:Y:S01]  /*3cd0*/  FMUL R62, R116, R105 ;  /* 0x00000069743e7220 */ /* 0x010fe20000400000 */
[----:B------:R-:W-:Y:S01]  /*3ce0*/  FSEL R104, R118, RZ, P1 ;  /* 0x000000ff76687208 */ /* 0x000fe20000800000 */
[----:B------:R-:W3:Y:S01]  /*3cf0*/  SHFL.BFLY PT, R116, R95, 0x8, 0x1f ;  /* 0x0d001f005f747f89 */ /* 0x000ee200000e0000 */
[----:B------:R-:W-:Y:S01]  /*3d00*/  FMUL R121, R20, R121 ;  /* 0x0000007914797220 */ /* 0x000fe20000400000 */
[C---:B------:R-:W-:Y:S01]  /*3d10*/  FSETP.GEU.AND P1, PT, |R119|.reuse, 1.175494350822287508e-38, PT ;  /* 0x008000007700780b */ /* 0x040fe20003f2e200 */
[----:B------:R-:W4:Y:S01]  /*3d20*/  MUFU.RCP R118, R115 ;  /* 0x0000007300767308 */ /* 0x000f220000001000 */
[----:B------:R-:W-:Y:S01]  /*3d30*/  FSEL R62, R62, RZ, P5 ;  /* 0x000000ff3e3e7208 */ /* 0x000fe20002800000 */
[----:B0-----:R-:W0:Y:S01]  /*3d40*/  SHFL.BFLY PT, R110, R49, 0x8, 0x1f ;  /* 0x0d001f00316e7f89 */ /* 0x001e2200000e0000 */
[----:B------:R-:W-:Y:S01]  /*3d50*/  FSETP.GT.AND P5, PT, |R119|, 8.50705917302346158658e+37, PT ;  /* 0x7e8000007700780b */ /* 0x000fe20003fa4200 */
[----:B------:R-:W-:Y:S01]  /*3d60*/  FFMA R28, R117, R113, R28 ;  /* 0x00000071751c7223 */ /* 0x000fe2000000001c */
[----:B------:R-:W-:Y:S01]  /*3d70*/  FSEL R91, R91, RZ, P6 ;  /* 0x000000ff5b5b7208 */ /* 0x000fe20003000000 */
[----:B------:R-:W5:Y:S01]  /*3d80*/  SHFL.BFLY PT, R117, R96, 0x8, 0x1f ;  /* 0x0d001f0060757f89 */ /* 0x000f6200000e0000 */
[----:B------:R-:W-:Y:S01]  /*3d90*/  FSEL R105, R108, R55, P5 ;  /* 0x000000376c697208 */ /* 0x000fe20002800000 */
[----:B--2---:R-:W-:Y:S01]  /*3da0*/  FADD R108, R23, R112 ;  /* 0x00000070176c7221 */ /* 0x004fe20000000000 */
[----:B------:R-:W-:Y:S01]  /*3db0*/  FSEL R114, R114, R119, P5 ;  /* 0x0000007772727208 */ /* 0x000fe20002800000 */
[----:B------:R-:W2:Y:S01]  /*3dc0*/  SHFL.BFLY PT, R112, R99, 0x8, 0x1f ;  /* 0x0d001f0063707f89 */ /* 0x000ea200000e0000 */
[----:B------:R-:W-:Y:S01]  /*3dd0*/  FSETP.NEU.AND P5, PT, R111, RZ, PT ;  /* 0x000000ff6f00720b */ /* 0x000fe20003fad000 */
[----:B------:R-:W-:Y:S01]  /*3de0*/  FFMA R108, R113, R121, R108 ;  /* 0x00000079716c7223 */ /* 0x000fe2000000006c */
[----:B-1----:R-:W-:Y:S01]  /*3df0*/  FMUL R23, R107, R106 ;  /* 0x0000006a6b177220 */ /* 0x002fe20000400000 */
[----:B------:R-:W1:Y:S01]  /*3e00*/  SHFL.BFLY PT, R121, R88, 0x8, 0x1f ;  /* 0x0d001f0058797f89 */ /* 0x000e6200000e0000 */
[----:B------:R-:W-:Y:S01]  /*3e10*/  @!P1 FMUL R114, R114, 16777216 ;  /* 0x4b80000072729820 */ /* 0x000fe20000400000 */
[----:B----4-:R-:W-:Y:S01]  /*3e20*/  FMUL R44, R118, R109 ;  /* 0x0000006d762c7220 */ /* 0x010fe20000400000 */
[----:B------:R-:W-:Y:S01]  /*3e30*/  @!P1 FMUL R105, R105, 16777216 ;  /* 0x4b80000069699820 */ /* 0x000fe20000400000 */
[----:B------:R-:W4:Y:S01]  /*3e40*/  SHFL.BFLY PT, R118, R21, 0x8, 0x1f ;  /* 0x0d001f0015767f89 */ /* 0x000f2200000e0000 */
[----:B------:R-:W-:Y:S01]  /*3e50*/  FSETP.NEU.AND P1, PT, R119, RZ, PT ;  /* 0x000000ff7700720b */ /* 0x000fe20003f2d000 */
[----:B---3--:R-:W-:-:S02]  /*3e60*/  FADD R106, R95, R116 ;  /* 0x000000745f6a7221 */ /* 0x008fc40000000000 */
[----:B------:R-:W3:Y:S01]  /*3e70*/  SHFL.BFLY PT, R111, R48, 0x8, 0x1f ;  /* 0x0d001f00306f7f89 */ /* 0x000ee200000e0000 */
[----:B------:R-:W1:Y:S01]  /*3e80*/  MUFU.RCP R114, R114 ;  /* 0x0000007200727308 */ /* 0x000e620000001000 */
[----:B------:R-:W-:Y:S02]  /*3e90*/  FSEL R23, R23, RZ, P0 ;  /* 0x000000ff17177208 */ /* 0x000fe40000000000 */
[----:B------:R-:W3:Y:S01]  /*3ea0*/  SHFL.BFLY PT, R109, R38, 0x8, 0x1f ;  /* 0x0d001f00266d7f89 */ /* 0x000ee200000e0000 */
[----:B0-----:R-:W-:Y:S01]  /*3eb0*/  FADD R110, -R49, R110 ;  /* 0x0000006e316e7221 */ /* 0x001fe20000000100 */
[----:B------:R-:W-:Y:S02]  /*3ec0*/  FSEL R44, R44, RZ, P5 ;  /* 0x000000ff2c2c7208 */ /* 0x000fe40002800000 */
[----:B------:R-:W0:Y:S01]  /*3ed0*/  SHFL.BFLY PT, R115, R76, 0x8, 0x1f ;  /* 0x0d001f004c737f89 */ /* 0x000e2200000e0000 */
[----:B-----5:R-:W-:Y:S01]  /*3ee0*/  FADD R96, R96, R117 ;  /* 0x0000007560607221 */ /* 0x020fe20000000000 */
[----:B------:R-:W-:Y:S01]  /*3ef0*/  ISETP.GE.AND P5, PT, R0, 0x80, PT ;  /* 0x000000800000780c */ /* 0x000fe20003fa6270 */
[----:B--2---:R-:W-:Y:S01]  /*3f00*/  FADD R99, R99, R112 ;  /* 0x0000007063637221 */ /* 0x004fe20000000000 */
[----:B------:R-:W2:Y:S01]  /*3f10*/  SHFL.BFLY PT, R95, R28, 0x8, 0x1f ;  /* 0x0d001f001c5f7f89 */ /* 0x000ea200000e0000 */
[----:B-1----:R-:W-:Y:S01]  /*3f20*/  FADD R107, R88, R121 ;  /* 0x00000079586b7221 */ /* 0x002fe20000000000 */
[----:B------:R-:W-:-:S02]  /*3f30*/  FADD R88, R93, R120 ;  /* 0x000000785d587221 */ /* 0x000fc40000000000 */
[----:B------:R-:W1:Y:S01]  /*3f40*/  SHFL.BFLY PT, R112, R97, 0x8, 0x1f ;  /* 0x0d001f0061707f89 */ /* 0x000e6200000e0000 */
[----:B------:R-:W-:Y:S01]  /*3f50*/  FMUL R114, R114, R105 ;  /* 0x0000006972727220 */ /* 0x000fe20000400000 */
[----:B----4-:R-:W-:Y:S02]  /*3f60*/  FADD R21, R21, R118 ;  /* 0x0000007615157221 */ /* 0x010fe40000000000 */
[----:B------:R-:W4:Y:S01]  /*3f70*/  SHFL.BFLY PT, R93, R102, 0x8, 0x1f ;  /* 0x0d001f00665d7f89 */ /* 0x000f2200000e0000 */
[----:B---3--:R-:W-:Y:S01]  /*3f80*/  FADD R111, -R48, R111 ;  /* 0x0000006f306f7221 */ /* 0x008fe20000000100 */
[----:B------:R-:W-:Y:S02]  /*3f90*/  FSEL R114, R114, RZ, P1 ;  /* 0x000000ff72727208 */ /* 0x000fe40000800000 */
[----:B------:R-:W3:Y:S01]  /*3fa0*/  SHFL.BFLY PT, R118, R27, 0x8, 0x1f ;  /* 0x0d001f001b767f89 */ /* 0x000ee200000e0000 */
[----:B------:R-:W-:Y:S01]  /*3fb0*/  FADD R109, -R38, R109 ;  /* 0x0000006d266d7221 */ /* 0x000fe20000000100 */
[----:B------:R-:W-:-:S02]  /*3fc0*/  FMUL R105, R111, R111 ;  /* 0x0000006f6f697220 */ /* 0x000fc40000400000 */
[----:B------:R-:W5:Y:S01]  /*3fd0*/  SHFL.BFLY PT, R116, R101, 0x8, 0x1f ;  /* 0x0d001f0065747f89 */ /* 0x000f6200000e0000 */
[----:B------:R-:W-:Y:S01]  /*3fe0*/  FFMA R48, R111, R79, R48 ;  /* 0x0000004f6f307223 */ /* 0x000fe20000000030 */
[----:B0-----:R-:W-:Y:S01]  /*3ff0*/  FADD R115, R76, R115 ;  /* 0x000000734c737221 */ /* 0x001fe20000000000 */
[----:B------:R-:W-:Y:S01]  /*4000*/  FFMA R76, R110, R82, R49 ;  /* 0x000000526e4c7223 */ /* 0x000fe20000000031 */
[----:B------:R-:W0:Y:S01]  /*4010*/  SHFL.BFLY PT, R113, R108, 0x8, 0x1f ;  /* 0x0d001f006c717f89 */ /* 0x000e2200000e0000 */
[C---:B------:R-:W-:Y:S01]  /*4020*/  FFMA R49, R109.reuse, R63, R38 ;  /* 0x0000003f6d317223 */ /* 0x040fe20000000026 */
[----:B------:R-:W-:Y:S01]  /*4030*/  FMUL R38, R109, R109 ;  /* 0x0000006d6d267220 */ /* 0x000fe20000400000 */
[----:B------:R-:W-:Y:S01]  /*4040*/  FMUL R105, R58, R105 ;  /* 0x000000693a697220 */ /* 0x000fe20000400000 */
[----:B------:R-:W-:Y:S01]  /*4050*/  FMUL R110, R110, R110 ;  /* 0x0000006e6e6e7220 */ /* 0x000fe20000400000 */
[----:B--2---:R-:W-:Y:S01]  /*4060*/  FADD R95, -R28, R95 ;  /* 0x0000005f1c5f7221 */ /* 0x004fe20000000100 */
[----:B------:R-:W-:Y:S01]  /*4070*/  FMUL R58, R11, R38 ;  /* 0x000000260b3a7220 */ /* 0x000fe20000400000 */
[----:B------:R-:W-:Y:S01]  /*4080*/  FFMA R88, R79, R105, R88 ;  /* 0x000000694f587223 */ /* 0x000fe20000000058 */
[----:B-1----:R-:W-:Y:S01]  /*4090*/  FADD R112, -R97, R112 ;  /* 0x0000007061707221 */ /* 0x002fe20000000100 */
[----:B------:R-:W-:Y:S01]  /*40a0*/  FMUL R109, R71, R110 ;  /* 0x0000006e476d7220 */ /* 0x000fe20000400000 */
[----:B------:R-:W-:Y:S01]  /*40b0*/  FFMA R106, R63, R58, R106 ;  /* 0x0000003a3f6a7223 */ /* 0x000fe2000000006a */
[----:B------:R-:W1:Y:S01]  /*40c0*/  SHFL.BFLY PT, R71, R76, 0x4, 0x1f ;  /* 0x0c801f004c477f89 */ /* 0x000e6200000e0000 */
[----:B----4-:R-:W-:Y:S01]  /*40d0*/  FADD R93, -R102, R93 ;  /* 0x0000005d665d7221 */ /* 0x010fe20000000100 */
[C---:B------:R-:W-:Y:S01]  /*40e0*/  FFMA R38, R112.reuse, R78, R97 ;  /* 0x0000004e70267223 */ /* 0x040fe20000000061 */
[----:B------:R-:W-:Y:S01]  /*40f0*/  FMUL R112, R112, R112 ;  /* 0x0000007070707220 */ /* 0x000fe20000400000 */
[----:B------:R-:W-:Y:S01]  /*4100*/  FFMA R107, R82, R109, R107 ;  /* 0x0000006d526b7223 */ /* 0x000fe2000000006b */
[----:B---3--:R-:W-:Y:S01]  /*4110*/  FADD R118, -R27, R118 ;  /* 0x000000761b767221 */ /* 0x008fe20000000100 */
[C---:B------:R-:W-:Y:S01]  /*4120*/  FFMA R11, R93.reuse, R87, R102 ;  /* 0x000000575d0b7223 */ /* 0x040fe20000000066 */
[----:B------:R-:W-:Y:S01]  /*4130*/  FMUL R102, R93, R93 ;  /* 0x0000005d5d667220 */ /* 0x000fe20000400000 */
[----:B------:R-:W-:Y:S01]  /*4140*/  FMUL R93, R77, R112 ;  /* 0x000000704d5d7220 */ /* 0x000fe20000400000 */
[----:B------:R-:W-:Y:S01]  /*4150*/  FFMA R63, R118, R26, R27 ;  /* 0x0000001a763f7223 */ /* 0x000fe2000000001b */
[----:B------:R-:W-:Y:S01]  /*4160*/  FFMA R27, R95, R47, R28 ;  /* 0x0000002f5f1b7223 */ /* 0x000fe2000000001c */
[----:B-----5:R-:W-:Y:S01]  /*4170*/  FADD R116, -R101, R116 ;  /* 0x0000007465747221 */ /* 0x020fe20000000100 */
[----:B------:R-:W-:Y:S01]  /*4180*/  FMUL R102, R81, R102 ;  /* 0x0000006651667220 */ /* 0x000fe20000400000 */
[----:B------:R-:W-:Y:S01]  /*4190*/  FMUL R95, R95, R95 ;  /* 0x0000005f5f5f7220 */ /* 0x000fe20000400000 */
[----:B0-----:R-:W-:Y:S01]  /*41a0*/  FADD R108, R108, R113 ;  /* 0x000000716c6c7221 */ /* 0x001fe20000000000 */
[----:B------:R-:W-:Y:S01]  /*41b0*/  FMUL R97, R116, R116 ;  /* 0x0000007474617220 */ /* 0x000fe20000400000 */
[----:B------:R-:W0:Y:S01]  /*41c0*/  SHFL.BFLY PT, R79, R48, 0x4, 0x1f ;  /* 0x0c801f00304f7f89 */ /* 0x000e2200000e0000 */
[----:B------:R-:W-:Y:S01]  /*41d0*/  FMUL R77, R118, R118 ;  /* 0x00000076764d7220 */ /* 0x000fe20000400000 */
[----:B------:R-:W-:Y:S01]  /*41e0*/  FMUL R95, R22, R95 ;  /* 0x0000005f165f7220 */ /* 0x000fe20000400000 */
[----:B------:R-:W-:Y:S01]  /*41f0*/  FFMA R96, R87, R102, R96 ;  /* 0x0000006657607223 */ /* 0x000fe20000000060 */
[----:B------:R-:W-:Y:S01]  /*4200*/  FMUL R97, R80, R97 ;  /* 0x0000006150617220 */ /* 0x000fe20000400000 */
[----:B------:R-:W-:Y:S01]  /*4210*/  FMUL R42, R42, R77 ;  /* 0x0000004d2a2a7220 */ /* 0x000fe20000400000 */
[----:B------:R-:W-:Y:S01]  /*4220*/  FFMA R108, R47, R95, R108 ;  /* 0x0000005f2f6c7223 */ /* 0x000fe2000000006c */
[----:B------:R-:W2:Y:S01]  /*4230*/  SHFL.BFLY PT, R80, R107, 0x4, 0x1f ;  /* 0x0c801f006b507f89 */ /* 0x000ea200000e0000 */
[----:B------:R-:W-:Y:S01]  /*4240*/  FFMA R99, R78, R93, R99 ;  /* 0x0000005d4e637223 */ /* 0x000fe20000000063 */
[----:B------:R-:W-:Y:S01]  /*4250*/  FFMA R115, R26, R42, R115 ;  /* 0x0000002a1a737223 */ /* 0x000fe20000000073 */
[----:B------:R-:W-:Y:S01]  /*4260*/  FFMA R101, R116, R90, R101 ;  /* 0x0000005a74657223 */ /* 0x000fe20000000065 */
[----:B------:R-:W3:Y:S01]  /*4270*/  SHFL.BFLY PT, R47, R96, 0x4, 0x1f ;  /* 0x0c801f00602f7f89 */ /* 0x000ee200000e0000 */
[----:B-1----:R-:W-:Y:S01]  /*4280*/  FADD R71, -R76, R71 ;  /* 0x000000474c477221 */ /* 0x002fe20000000100 */
[----:B------:R-:W-:-:S02]  /*4290*/  FFMA R90, R90, R97, R21 ;  /* 0x000000615a5a7223 */ /* 0x000fc40000000015 */
[----:B------:R-:W1:Y:S01]  /*42a0*/  SHFL.BFLY PT, R42, R99, 0x4, 0x1f ;  /* 0x0c801f00632a7f89 */ /* 0x000e6200000e0000 */
[C---:B------:R-:W-:Y:S01]  /*42b0*/  FMUL R26, R71.reuse, R71 ;  /* 0x00000047471a7220 */ /* 0x040fe20000400000 */
[----:B------:R-:W-:Y:S02]  /*42c0*/  FFMA R76, R71, R73, R76 ;  /* 0x00000049474c7223 */ /* 0x000fe4000000004c */
[----:B------:R-:W4:Y:S01]  /*42d0*/  SHFL.BFLY PT, R87, R38, 0x4, 0x1f ;  /* 0x0c801f0026577f89 */ /* 0x000f2200000e0000 */
[----:B------:R-:W-:-:S03]  /*42e0*/  FMUL R75, R75, R26 ;  /* 0x0000001a4b4b7220 */ /* 0x000fc60000400000 */
[----:B------:R-:W5:Y:S01]  /*42f0*/  SHFL.BFLY PT, R58, R11, 0x4, 0x1f ;  /* 0x0c801f000b3a7f89 */ /* 0x000f6200000e0000 */
[----:B0-----:R-:W-:-:S03]  /*4300*/  FADD R79, -R48, R79 ;  /* 0x0000004f304f7221 */ /* 0x001fc60000000100 */
[----:B------:R-:W0:Y:S01]  /*4310*/  SHFL.BFLY PT, R28, R49, 0x4, 0x1f ;  /* 0x0c801f00311c7f89 */ /* 0x000e2200000e0000 */
[C---:B------:R-:W-:Y:S01]  /*4320*/  FFMA R21, R79.reuse, R61, R48 ;  /* 0x0000003d4f157223 */ /* 0x040fe20000000030 */
[----:B------:R-:W-:Y:S02]  /*4330*/  FMUL R26, R79, R79 ;  /* 0x0000004f4f1a7220 */ /* 0x000fe40000400000 */
[----:B------:R-:W0:Y:S01]  /*4340*/  SHFL.BFLY PT, R78, R101, 0x4, 0x1f ;  /* 0x0c801f00654e7f89 */ /* 0x000e2200000e0000 */
[----:B--2---:R-:W-:Y:S01]  /*4350*/  FADD R22, R107, R80 ;  /* 0x000000506b167221 */ /* 0x004fe20000000000 */
[----:B------:R-:W-:Y:S02]  /*4360*/  FMUL R7, R7, R26 ;  /* 0x0000001a07077220 */ /* 0x000fe40000400000 */
[----:B------:R-:W2:Y:S01]  /*4370*/  SHFL.BFLY PT, R81, R88, 0x4, 0x1f ;  /* 0x0c801f0058517f89 */ /* 0x000ea200000e0000 */
[----:B---3--:R-:W-:Y:S01]  /*4380*/  FADD R79, R96, R47 ;  /* 0x0000002f604f7221 */ /* 0x008fe20000000000 */
[----:B------:R-:W-:-:S02]  /*4390*/  FFMA R22, R73, R75, R22 ;  /* 0x0000004b49167223 */ /* 0x000fc40000000016 */
[----:B------:R-:W3:Y:S01]  /*43a0*/  SHFL.BFLY PT, R77, R106, 0x4, 0x1f ;  /* 0x0c801f006a4d7f89 */ /* 0x000ee200000e0000 */
[----:B-1----:R-:W-:-:S03]  /*43b0*/  FADD R26, R99, R42 ;  /* 0x0000002a631a7221 */ /* 0x002fc60000000000 */
[----:B------:R-:W1:Y:S01]  /*43c0*/  SHFL.BFLY PT, R48, R115, 0x4, 0x1f ;  /* 0x0c801f0073307f89 */ /* 0x000e6200000e0000 */
[----:B----4-:R-:W-:-:S03]  /*43d0*/  FADD R87, -R38, R87 ;  /* 0x0000005726577221 */ /* 0x010fc60000000100 */
[----:B------:R-:W4:Y:S01]  /*43e0*/  SHFL.BFLY PT, R80, R63, 0x4, 0x1f ;  /* 0x0c801f003f507f89 */ /* 0x000f2200000e0000 */
[----:B-----5:R-:W-:Y:S01]  /*43f0*/  FADD R58, -R11, R58 ;  /* 0x0000003a0b3a7221 */ /* 0x020fe20000000100 */
[C---:B------:R-:W-:Y:S01]  /*4400*/  FFMA R38, R87.reuse, R69, R38 ;  /* 0x0000004557267223 */ /* 0x040fe20000000026 */
[----:B------:R-:W-:Y:S01]  /*4410*/  FMUL R87, R87, R87 ;  /* 0x0000005757577220 */ /* 0x000fe20000400000 */
[----:B------:R-:W5:Y:S01]  /*4420*/  SHFL.BFLY PT, R47, R76, 0x2, 0x1f ;  /* 0x0c401f004c2f7f89 */ /* 0x000f6200000e0000 */
[----:B0-----:R-:W-:Y:S01]  /*4430*/  FADD R28, -R49, R28 ;  /* 0x0000001c311c7221 */ /* 0x001fe20000000100 */
[----:B------:R-:W-:Y:S01]  /*4440*/  FMUL R71, R58, R58 ;  /* 0x0000003a3a477220 */ /* 0x000fe20000400000 */
[----:B------:R-:W-:Y:S01]  /*4450*/  FMUL R87, R60, R87 ;  /* 0x000000573c577220 */ /* 0x000fe20000400000 */
[----:B------:R-:W0:Y:S01]  /*4460*/  SHFL.BFLY PT, R82, R27, 0x4, 0x1f ;  /* 0x0c801f001b527f89 */ /* 0x000e2200000e0000 */
[----:B------:R-:W-:Y:S01]  /*4470*/  FADD R78, -R101, R78 ;  /* 0x0000004e654e7221 */ /* 0x000fe20000000100 */
[C---:B------:R-:W-:Y:S01]  /*4480*/  FFMA R49, R28.reuse, R70, R49 ;  /* 0x000000461c317223 */ /* 0x040fe20000000031 */
[----:B------:R-:W-:Y:S01]  /*4490*/  FMUL R28, R28, R28 ;  /* 0x0000001c1c1c7220 */ /* 0x000fe20000400000 */
[----:B------:R-:W0:Y:S01]  /*44a0*/  SHFL.BFLY PT, R42, R21, 0x2, 0x1f ;  /* 0x0c401f00152a7f89 */ /* 0x000e2200000e0000 */
[----:B--2---:R-:W-:Y:S01]  /*44b0*/  FADD R88, R88, R81 ;  /* 0x0000005158587221 */ /* 0x004fe20000000000 */
[----:B------:R-:W-:Y:S01]  /*44c0*/  FMUL R74, R74, R71 ;  /* 0x000000474a4a7220 */ /* 0x000fe20000400000 */
[----:B------:R-:W-:Y:S01]  /*44d0*/  FMUL R71, R78, R78 ;  /* 0x0000004e4e477220 */ /* 0x000fe20000400000 */
[----:B---3--:R-:W-:Y:S01]  /*44e0*/  FADD R77, R106, R77 ;  /* 0x0000004d6a4d7221 */ /* 0x008fe20000000000 */
[----:B------:R-:W-:Y:S01]  /*44f0*/  FFMA R88, R61, R7, R88 ;  /* 0x000000073d587223 */ /* 0x000fe20000000058 */
[----:B------:R-:W-:Y:S01]  /*4500*/  FMUL R51, R51, R28 ;  /* 0x0000001c33337220 */ /* 0x000fe20000400000 */
[----:B------:R-:W-:Y:S01]  /*4510*/  FFMA R87, R69, R87, R26 ;  /* 0x0000005745577223 */ /* 0x000fe2000000001a */
[----:B-1----:R-:W-:Y:S01]  /*4520*/  FADD R115, R115, R48 ;  /* 0x0000003073737221 */ /* 0x002fe20000000000 */
[----:B------:R-:W-:Y:S01]  /*4530*/  FMUL R72, R72, R71 ;  /* 0x0000004748487220 */ /* 0x000fe20000400000 */
[----:B------:R-:W1:Y:S01]  /*4540*/  SHFL.BFLY PT, R48, R49, 0x2, 0x1f ;  /* 0x0c401f0031307f89 */ /* 0x000e6200000e0000 */
[----:B------:R-:W-:Y:S01]  /*4550*/  FFMA R77, R70, R51, R77 ;  /* 0x00000033464d7223 */ /* 0x000fe2000000004d */
[----:B----4-:R-:W-:Y:S01]  /*4560*/  FADD R80, -R63, R80 ;  /* 0x000000503f507221 */ /* 0x010fe20000000100 */
[----:B------:R-:W-:Y:S01]  /*4570*/  FFMA R11, R58, R86, R11 ;  /* 0x000000563a0b7223 */ /* 0x000fe2000000000b */
[----:B------:R-:W2:Y:S01]  /*4580*/  SHFL.BFLY PT, R69, R38, 0x2, 0x1f ;  /* 0x0c401f0026457f89 */ /* 0x000ea200000e0000 */
[----:B------:R-:W-:Y:S01]  /*4590*/  FFMA R101, R78, R46, R101 ;  /* 0x0000002e4e657223 */ /* 0x000fe20000000065 */
[----:B-----5:R-:W-:Y:S01]  /*45a0*/  FADD R47, -R76, R47 ;  /* 0x0000002f4c2f7221 */ /* 0x020fe20000000100 */
[C---:B------:R-:W-:Y:S01]  /*45b0*/  FFMA R63, R80.reuse, R100, R63 ;  /* 0x00000064503f7223 */ /* 0x040fe2000000003f */
[----:B------:R-:W3:Y:S01]  /*45c0*/  SHFL.BFLY PT, R81, R90, 0x4, 0x1f ;  /* 0x0c801f005a517f89 */ /* 0x000ee200000e0000 */
[----:B------:R-:W-:Y:S01]  /*45d0*/  FMUL R73, R80, R80 ;  /* 0x0000005050497220 */ /* 0x000fe20000400000 */
[----:B0-----:R-:W-:Y:S01]  /*45e0*/  FADD R82, -R27, R82 ;  /* 0x000000521b527221 */ /* 0x001fe20000000100 */
[----:B------:R-:W-:Y:S01]  /*45f0*/  FMUL R51, R47, R47 ;  /* 0x0000002f2f337220 */ /* 0x000fe20000400000 */
[----:B------:R-:W0:Y:S01]  /*4600*/  SHFL.BFLY PT, R71, R22, 0x2, 0x1f ;  /* 0x0c401f0016477f89 */ /* 0x000e2200000e0000 */
[----:B------:R-:W-:Y:S01]  /*4610*/  FFMA R74, R86, R74, R79 ;  /* 0x0000004a564a7223 */ /* 0x000fe2000000004f */
[----:B------:R-:W-:Y:S01]  /*4620*/  FADD R42, -R21, R42 ;  /* 0x0000002a152a7221 */ /* 0x000fe20000000100 */
[C---:B------:R-:W-:Y:S01]  /*4630*/  FFMA R27, R82.reuse, R62, R27 ;  /* 0x0000003e521b7223 */ /* 0x040fe2000000001b */
[----:B------:R-:W4:Y:S01]  /*4640*/  SHFL.BFLY PT, R61, R88, 0x2, 0x1f ;  /* 0x0c401f00583d7f89 */ /* 0x000f2200000e0000 */
[----:B------:R-:W-:Y:S01]  /*4650*/  FMUL R75, R82, R82 ;  /* 0x00000052524b7220 */ /* 0x000fe20000400000 */
[----:B------:R-:W-:Y:S01]  /*4660*/  FMUL R51, R68, R51 ;  /* 0x0000003344337220 */ /* 0x000fe20000400000 */
[C---:B------:R-:W-:Y:S01]  /*4670*/  FFMA R26, R42.reuse, R64, R21 ;  /* 0x000000402a1a7223 */ /* 0x040fe20000000015 */
[----:B------:R-:W5:Y:S01]  /*4680*/  SHFL.BFLY PT, R93, R108, 0x4, 0x1f ;  /* 0x0c801f006c5d7f89 */ /* 0x000f6200000e0000 */
[----:B------:R-:W-:Y:S01]  /*4690*/  FMUL R21, R42, R42 ;  /* 0x0000002a2a157220 */ /* 0x000fe20000400000 */
[----:B------:R-:W-:Y:S01]  /*46a0*/  FMUL R75, R56, R75 ;  /* 0x0000004b384b7220 */ /* 0x000fe20000400000 */
[----:B------:R-:W-:Y:S01]  /*46b0*/  FMUL R73, R94, R73 ;  /* 0x000000495e497220 */ /* 0x000fe20000400000 */
[----:B------:R-:W5:Y:S01]  /*46c0*/  SHFL.BFLY PT, R68, R63, 0x2, 0x1f ;  /* 0x0c401f003f447f89 */ /* 0x000f6200000e0000 */
[----:B-1----:R-:W-:Y:S01]  /*46d0*/  FADD R48, -R49, R48 ;  /* 0x0000003031307221 */ /* 0x002fe20000000100 */
[----:B------:R-:W-:Y:S01]  /*46e0*/  FMUL R50, R50, R21 ;  /* 0x0000001532327220 */ /* 0x000fe20000400000 */
[----:B------:R-:W-:Y:S01]  /*46f0*/  FFMA R7, R47, R65, R76 ;  /* 0x000000412f077223 */ /* 0x000fe2000000004c */
[----:B------:R-:W1:Y:S01]  /*4700*/  SHFL.BFLY PT, R42, R27, 0x2, 0x1f ;  /* 0x0c401f001b2a7f89 */ /* 0x000e6200000e0000 */
[----:B--2---:R-:W-:Y:S01]  /*4710*/  FADD R69, -R38, R69 ;  /* 0x0000004526457221 */ /* 0x004fe20000000100 */
[----:B------:R-:W-:Y:S01]  /*4720*/  FMUL R47, R48, R48 ;  /* 0x00000030302f7220 */ /* 0x000fe20000400000 */
[----:B------:R-:W-:Y:S01]  /*4730*/  FFMA R100, R100, R73, R115 ;  /* 0x0000004964647223 */ /* 0x000fe20000000073 */
[----:B------:R-:W2:Y:S01]  /*4740*/  SHFL.BFLY PT, R56, R77, 0x2, 0x1f ;  /* 0x0c401f004d387f89 */ /* 0x000ea200000e0000 */
[----:B---3--:R-:W-:Y:S01]  /*4750*/  FADD R81, R90, R81 ;  /* 0x000000515a517221 */ /* 0x008fe20000000000 */
[C---:B------:R-:W-:Y:S01]  /*4760*/  FFMA R21, R69.reuse, R85, R38 ;  /* 0x0000005545157223 */ /* 0x040fe20000000026 */
[----:B------:R-:W-:Y:S01]  /*4770*/  FMUL R69, R69, R69 ;  /* 0x0000004545457220 */ /* 0x000fe20000400000 */
[----:B------:R-:W3:Y:S01]  /*4780*/  SHFL.BFLY PT, R58, R11, 0x2, 0x1f ;  /* 0x0c401f000b3a7f89 */ /* 0x000ee200000e0000 */
[----:B0-----:R-:W-:Y:S01]  /*4790*/  FADD R28, R22, R71 ;  /* 0x00000047161c7221 */ /* 0x001fe20000000000 */
[----:B------:R-:W-:Y:S01]  /*47a0*/  FFMA R22, R48, R6, R49 ;  /* 0x0000000630167223 */ /* 0x000fe20000000031 */
[----:B------:R-:W-:Y:S01]  /*47b0*/  FFMA R72, R46, R72, R81 ;  /* 0x000000482e487223 */ /* 0x000fe20000000051 */
[----:B----4-:R-:W-:Y:S01]  /*47c0*/  FADD R61, R88, R61 ;  /* 0x0000003d583d7221 */ /* 0x010fe20000000000 */
[----:B------:R-:W0:Y:S01]  /*47d0*/  SHFL.BFLY PT, R60, R101, 0x2, 0x1f ;  /* 0x0c401f00653c7f89 */ /* 0x000e2200000e0000 */
[----:B------:R-:W-:Y:S01]  /*47e0*/  FFMA R28, R65, R51, R28 ;  /* 0x00000033411c7223 */ /* 0x000fe2000000001c */
[----:B------:R-:W-:Y:S01]  /*47f0*/  FMUL R69, R10, R69 ;  /* 0x000000450a457220 */ /* 0x000fe20000400000 */
[----:B-----5:R-:W-:Y:S01]  /*4800*/  FADD R93, R108, R93 ;  /* 0x0000005d6c5d7221 */ /* 0x020fe20000000000 */
[----:B------:R-:W4:Y:S01]  /*4810*/  SHFL.BFLY PT, R46, R87, 0x2, 0x1f ;  /* 0x0c401f00572e7f89 */ /* 0x000f2200000e0000 */
[----:B------:R-:W-:Y:S01]  /*4820*/  FFMA R50, R64, R50, R61 ;  /* 0x0000003240327223 */ /* 0x000fe2000000003d */
[----:B------:R-:W-:Y:S01]  /*4830*/  FMUL R66, R66, R47 ;  /* 0x0000002f42427220 */ /* 0x000fe20000400000 */
[----:B------:R-:W-:Y:S01]  /*4840*/  FFMA R62, R62, R75, R93 ;  /* 0x0000004b3e3e7223 */ /* 0x000fe2000000005d */
[----:B------:R-:W5:Y:S01]  /*4850*/  SHFL.BFLY PT, R71, R74, 0x2, 0x1f ;  /* 0x0c401f004a477f89 */ /* 0x000f6200000e0000 */
[----:B------:R-:W-:Y:S01]  /*4860*/  FADD R68, -R63, R68 ;  /* 0x000000443f447221 */ /* 0x000fe20000000100 */
[----:B-1----:R-:W-:-:S02]  /*4870*/  FADD R42, -R27, R42 ;  /* 0x0000002a1b2a7221 */ /* 0x002fc40000000100 */
[----:B------:R-:W1:Y:S01]  /*4880*/  SHFL.BFLY PT, R49, R26, 0x1, 0x1f ;  /* 0x0c201f001a317f89 */ /* 0x000e6200000e0000 */
[C---:B------:R-:W-:Y:S01]  /*4890*/  FMUL R51, R68.reuse, R68 ;  /* 0x0000004444337220 */ /* 0x040fe20000400000 */
[----:B------:R-:W-:Y:S01]  /*48a0*/  FFMA R63, R68, R98, R63 ;  /* 0x00000062443f7223 */ /* 0x000fe2000000003f */
[----:B--2---:R-:W-:Y:S01]  /*48b0*/  FADD R77, R77, R56 ;  /* 0x000000384d4d7221 */ /* 0x004fe20000000000 */
[----:B------:R-:W2:Y:S01]  /*48c0*/  SHFL.BFLY PT, R61, R22, 0x1, 0x1f ;  /* 0x0c201f00163d7f89 */ /* 0x000ea200000e0000 */
[C---:B------:R-:W-:Y:S01]  /*48d0*/  FFMA R27, R42.reuse, R104, R27 ;  /* 0x000000682a1b7223 */ /* 0x040fe2000000001b */
[----:B------:R-:W-:Y:S01]  /*48e0*/  FMUL R42, R42, R42 ;  /* 0x0000002a2a2a7220 */ /* 0x000fe20000400000 */
[----:B------:R-:W-:Y:S01]  /*48f0*/  FFMA R66, R6, R66, R77 ;  /* 0x0000004206427223 */ /* 0x000fe2000000004d */
[----:B------:R-:W2:Y:S01]  /*4900*/  SHFL.BFLY PT, R10, R7, 0x1, 0x1f ;  /* 0x0c201f00070a7f89 */ /* 0x000ea200000e0000 */
[----:B------:R-:W-:Y:S01]  /*4910*/  FMUL R38, R24, R51 ;  /* 0x0000003318267220 */ /* 0x000fe20000400000 */
[----:B------:R-:W-:Y:S01]  /*4920*/  FMUL R42, R53, R42 ;  /* 0x0000002a352a7220 */ /* 0x000fe20000400000 */
[----:B---3--:R-:W-:Y:S01]  /*4930*/  FADD R58, -R11, R58 ;  /* 0x0000003a0b3a7221 */ /* 0x008fe20000000100 */
[----:B------:R-:W3:Y:S01]  /*4940*/  SHFL.BFLY PT, R47, R28, 0x1, 0x1f ;  /* 0x0c201f001c2f7f89 */ /* 0x000ee200000e0000 */
[----:B0-----:R-:W-:Y:S01]  /*4950*/  FADD R60, -R101, R60 ;  /* 0x0000003c653c7221 */ /* 0x001fe20000000100 */
[----:B------:R-:W-:Y:S01]  /*4960*/  IMAD.MOV.U32 R56, RZ, RZ, 0x7f800000 ;  /* 0x7f800000ff387424 */ /* 0x000fe200078e00ff */
[C---:B------:R-:W-:Y:S01]  /*4970*/  FFMA R11, R58.reuse, R84, R11 ;  /* 0x000000543a0b7223 */ /* 0x040fe2000000000b */
[----:B------:R-:W0:Y:S01]  /*4980*/  SHFL.BFLY PT, R73, R72, 0x2, 0x1f ;  /* 0x0c401f0048497f89 */ /* 0x000e2200000e0000 */
[----:B------:R-:W-:Y:S01]  /*4990*/  FMUL R58, R58, R58 ;  /* 0x0000003a3a3a7220 */ /* 0x000fe20000400000 */
[----:B----4-:R-:W-:Y:S01]  /*49a0*/  FADD R46, R87, R46 ;  /* 0x0000002e572e7221 */ /* 0x010fe20000000000 */
[----:B------:R-:W-:Y:S01]  /*49b0*/  FFMA R101, R60, R92, R101 ;  /* 0x0000005c3c657223 */ /* 0x000fe20000000065 */
[----:B------:R-:W4:Y:S01]  /*49c0*/  SHFL.BFLY PT, R75, R100, 0x2, 0x1f ;  /* 0x0c401f00644b7f89 */ /* 0x000f2200000e0000 */
[----:B-----5:R-:W-:Y:S01]  /*49d0*/  FADD R71, R74, R71 ;  /* 0x000000474a477221 */ /* 0x020fe20000000000 */
[----:B------:R-:W-:Y:S01]  /*49e0*/  FMUL R58, R67, R58 ;  /* 0x0000003a433a7220 */ /* 0x000fe20000400000 */
[----:B------:R-:W-:Y:S01]  /*49f0*/  FMUL R60, R60, R60 ;  /* 0x0000003c3c3c7220 */ /* 0x000fe20000400000 */
[----:B------:R-:W5:Y:S01]  /*4a00*/  SHFL.BFLY PT, R79, R62, 0x2, 0x1f ;  /* 0x0c401f003e4f7f89 */ /* 0x000f6200000e0000 */
[----:B-1----:R-:W-:Y:S01]  /*4a10*/  FADD R49, -R26, R49 ;  /* 0x000000311a317221 */ /* 0x002fe20000000100 */
[----:B------:R-:W-:Y:S01]  /*4a20*/  FFMA R46, R85, R69, R46 ;  /* 0x00000045552e7223 */ /* 0x000fe2000000002e */
[----:B------:R-:W-:Y:S01]  /*4a30*/  FFMA R58, R84, R58, R71 ;  /* 0x0000003a543a7223 */ /* 0x000fe20000000047 */
[----:B------:R-:W1:Y:S01]  /*4a40*/  SHFL.BFLY PT, R24, R21, 0x1, 0x1f ;  /* 0x0c201f0015187f89 */ /* 0x000e6200000e0000 */
[----:B--2---:R-:W-:Y:S01]  /*4a50*/  FADD R61, -R22, R61 ;  /* 0x0000003d163d7221 */ /* 0x004fe20000000100 */
[----:B------:R-:W-:Y:S01]  /*4a60*/  FFMA R69, R49, R103, R26 ;  /* 0x0000006731457223 */ /* 0x000fe2000000001a */
[----:B------:R-:W-:Y:S01]  /*4a70*/  FMUL R60, R83, R60 ;  /* 0x0000003c533c7220 */ /* 0x000fe20000400000 */
[----:B------:R-:W2:Y:S01]  /*4a80*/  SHFL.BFLY PT, R53, R66, 0x1, 0x1f ;  /* 0x0c201f0042357f89 */ /* 0x000ea200000e0000 */
[----:B------:R-:W-:Y:S01]  /*4a90*/  FADD R10, -R7, R10 ;  /* 0x0000000a070a7221 */ /* 0x000fe20000000100 */
[----:B------:R-:W-:Y:S01]  /*4aa0*/  FFMA R71, R61, R57, R22 ;  /* 0x000000393d477223 */ /* 0x000fe20000000016 */
[----:B------:R-:W-:Y:S01]  /*4ab0*/  FMUL R6, R49, R49 ;  /* 0x0000003131067220 */ /* 0x000fe20000400000 */
[----:B------:R-:W2:Y:S01]  /*4ac0*/  SHFL.BFLY PT, R51, R50, 0x1, 0x1f ;  /* 0x0c201f0032337f89 */ /* 0x000ea200000e0000 */
[----:B---3--:R-:W-:Y:S01]  /*4ad0*/  FADD R47, R28, R47 ;  /* 0x0000002f1c2f7221 */ /* 0x008fe20000000000 */
[C---:B------:R-:W-:Y:S01]  /*4ae0*/  FFMA R67, R10.reuse, R40, R7 ;  /* 0x000000280a437223 */ /* 0x040fe20000000007 */
[----:B------:R-:W-:Y:S01]  /*4af0*/  FMUL R7, R10, R10 ;  /* 0x0000000a0a077220 */ /* 0x000fe20000400000 */
[----:B0-----:R-:W-:Y:S01]  /*4b00*/  FADD R73, R72, R73 ;  /* 0x0000004948497221 */ /* 0x001fe20000000000 */
[----:B------:R-:W0:Y:S01]  /*4b10*/  SHFL.BFLY PT, R28, R11, 0x1, 0x1f ;  /* 0x0c201f000b1c7f89 */ /* 0x000e2200000e0000 */
[----:B------:R-:W-:Y:S01]  /*4b20*/  FMUL R10, R61, R61 ;  /* 0x0000003d3d0a7220 */ /* 0x000fe20000400000 */
[----:B------:R-:W-:Y:S01]  /*4b30*/  FMUL R6, R5, R6 ;  /* 0x0000000605067220 */ /* 0x000fe20000400000 */
[----:B----4-:R-:W-:Y:S01]  /*4b40*/  FADD R75, R100, R75 ;  /* 0x0000004b644b7221 */ /* 0x010fe20000000000 */
[----:B------:R-:W3:Y:S01]  /*4b50*/  SHFL.BFLY PT, R26, R101, 0x1, 0x1f ;  /* 0x0c201f00651a7f89 */ /* 0x000ee200000e0000 */
        /* <DEDUP_REMOVED lines=8> */
[----:B-1----:R-:W-:Y:S01]  /*4be0*/  FADD R24, -R21, R24 ;  /* 0x0000001815187221 */ /* 0x002fe20000000100 */
[----:B------:R-:W-:Y:S01]  /*4bf0*/  FFMA R7, R40, R7, R47 ;  /* 0x0000000728077223 */ /* 0x000fe2000000002f */
[----:B--2---:R-:W-:Y:S01]  /*4c00*/  FADD R66, R66, R53 ;  /* 0x0000003542427221 */ /* 0x004fe20000000000 */
[----:B------:R-:W1:Y:S01]  /*4c10*/  SHFL.BFLY PT, R65, R46, 0x1, 0x1f ;  /* 0x0c201f002e417f89 */ /* 0x000e6200000e0000 */
[C---:B------:R-:W-:Y:S01]  /*4c20*/  FFMA R53, R24.reuse, R52, R21 ;  /* 0x0000003418357223 */ /* 0x040fe20000000015 */
[----:B------:R-:W-:Y:S01]  /*4c30*/  FMUL R5, R24, R24 ;  /* 0x0000001818057220 */ /* 0x000fe20000400000 */
[----:B------:R-:W-:Y:S01]  /*4c40*/  FADD R50, R50, R51 ;  /* 0x0000003332327221 */ /* 0x000fe20000000000 */
[----:B------:R-:W2:Y:S01]  /*4c50*/  SHFL.BFLY PT, R49, R58, 0x1, 0x1f ;  /* 0x0c201f003a317f89 */ /* 0x000ea200000e0000 */
[----:B------:R-:W-:Y:S01]  /*4c60*/  FFMA R57, R57, R10, R66 ;  /* 0x0000000a39397223 */ /* 0x000fe20000000042 */
[----:B------:R-:W-:Y:S01]  /*4c70*/  FMUL R5, R8, R5 ;  /* 0x0000000508057220 */ /* 0x000fe20000400000 */
[----:B------:R-:W-:Y:S01]  /*4c80*/  FFMA R103, R103, R6, R50 ;  /* 0x0000000667677223 */ /* 0x000fe20000000032 */
[----:B------:R-:W2:Y:S01]  /*4c90*/  SHFL.BFLY PT, R51, R60, 0x1, 0x1f ;  /* 0x0c201f003c337f89 */ /* 0x000ea200000e0000 */
[----:B0-----:R-:W-:Y:S01]  /*4ca0*/  FADD R28, -R11, R28 ;  /* 0x0000001c0b1c7221 */ /* 0x001fe20000000100 */
[----:B------:R-:W-:-:S02]  /*4cb0*/  IMAD.MOV.U32 R50, RZ, RZ, -0x800000 ;  /* 0xff800000ff327424 */ /* 0x000fc400078e00ff */
[----:B------:R-:W0:Y:S01]  /*4cc0*/  SHFL.BFLY PT, R9, R38, 0x1, 0x1f ;  /* 0x0c201f0026097f89 */ /* 0x000e2200000e0000 */
[----:B---3--:R-:W-:Y:S01]  /*4cd0*/  FADD R26, -R101, R26 ;  /* 0x0000001a651a7221 */ /* 0x008fe20000000100 */
[C---:B------:R-:W-:Y:S01]  /*4ce0*/  FFMA R11, R28.reuse, R91, R11 ;  /* 0x0000005b1c0b7223 */ /* 0x040fe2000000000b */
[----:B------:R-:W-:Y:S01]  /*4cf0*/  FMUL R28, R28, R28 ;  /* 0x0000001c1c1c7220 */ /* 0x000fe20000400000 */
[----:B------:R-:W3:Y:S01]  /*4d00*/  SHFL.BFLY PT, R21, R42, 0x1, 0x1f ;  /* 0x0c201f002a157f89 */ /* 0x000ee200000e0000 */
[----:B----4-:R-:W-:Y:S01]  /*4d10*/  FADD R22, -R63, R22 ;  /* 0x000000163f167221 */ /* 0x010fe20000000100 */
[C---:B------:R-:W-:Y:S01]  /*4d20*/  FFMA R101, R26.reuse, R23, R101 ;  /* 0x000000171a657223 */ /* 0x040fe20000000065 */
[----:B------:R-:W-:Y:S01]  /*4d30*/  FMUL R26, R26, R26 ;  /* 0x0000001a1a1a7220 */ /* 0x000fe20000400000 */
[----:B-----5:R-:W-:Y:S01]  /*4d40*/  FADD R48, -R27, R48 ;  /* 0x000000301b307221 */ /* 0x020fe20000000100 */
[C---:B------:R-:W-:Y:S01]  /*4d50*/  FFMA R63, R22.reuse, R44, R63 ;  /* 0x0000002c163f7223 */ /* 0x040fe2000000003f */
[----:B------:R-:W-:Y:S01]  /*4d60*/  FMUL R22, R22, R22 ;  /* 0x0000001616167220 */ /* 0x000fe20000400000 */
[----:B------:R-:W-:Y:S01]  /*4d70*/  FMUL R28, R59, R28 ;  /* 0x0000001c3b1c7220 */ /* 0x000fe20000400000 */
[C---:B------:R-:W-:Y:S01]  /*4d80*/  FFMA R27, R48.reuse, R114, R27 ;  /* 0x00000072301b7223 */ /* 0x040fe2000000001b */
[----:B------:R-:W-:Y:S01]  /*4d90*/  FMUL R48, R48, R48 ;  /* 0x0000003030307220 */ /* 0x000fe20000400000 */
[----:B-1----:R-:W-:Y:S01]  /*4da0*/  FADD R65, R46, R65 ;  /* 0x000000412e417221 */ /* 0x002fe20000000000 */
[----:B------:R-:W-:Y:S01]  /*4db0*/  FMUL R26, R89, R26 ;  /* 0x0000001a591a7220 */ /* 0x000fe20000400000 */
[----:B--2---:R-:W-:Y:S01]  /*4dc0*/  FADD R58, R58, R49 ;  /* 0x000000313a3a7221 */ /* 0x004fe20000000000 */
[----:B------:R-:W-:Y:S01]  /*4dd0*/  FMUL R22, R25, R22 ;  /* 0x0000001619167220 */ /* 0x000fe20000400000 */
[----:B------:R-:W-:Y:S01]  /*4de0*/  FMUL R48, R55, R48 ;  /* 0x0000003037307220 */ /* 0x000fe20000400000 */
[----:B------:R-:W-:Y:S01]  /*4df0*/  FFMA R5, R52, R5, R65 ;  /* 0x0000000534057223 */ /* 0x000fe20000000041 */
[----:B------:R-:W-:Y:S01]  /*4e00*/  FADD R60, R60, R51 ;  /* 0x000000333c3c7221 */ /* 0x000fe20000000000 */
[----:B------:R-:W-:Y:S01]  /*4e10*/  FFMA R91, R91, R28, R58 ;  /* 0x0000001c5b5b7223 */ /* 0x000fe2000000003a */
[----:B------:R-:W-:Y:S01]  /*4e20*/  @!P4 STS [R4+0x5c0], R119 ;  /* 0x0005c0770400c388 */ /* 0x000fe20000000800 */
[----:B------:R-:W-:Y:S01]  /*4e30*/  IMAD.MOV.U32 R46, RZ, RZ, RZ ;  /* 0x000000ffff2e7224 */ /* 0x000fe200078e00ff */
[----:B0-----:R-:W-:Y:S01]  /*4e40*/  FADD R9, R38, R9 ;  /* 0x0000000926097221 */ /* 0x001fe20000000000 */
[----:B------:R-:W-:Y:S01]  /*4e50*/  FFMA R23, R23, R26, R60 ;  /* 0x0000001a17177223 */ /* 0x000fe2000000003c */
[----:B------:R-:W-:Y:S01]  /*4e60*/  @!P4 STS [R4], R67 ;  /* 0x000000430400c388 */ /* 0x000fe20000000800 */
[----:B------:R-:W-:Y:S01]  /*4e70*/  IMAD.MOV.U32 R51, RZ, RZ, -0x800000 ;  /* 0xff800000ff337424 */ /* 0x000fe200078e00ff */
[----:B---3--:R-:W-:Y:S01]  /*4e80*/  FADD R21, R42, R21 ;  /* 0x000000152a157221 */ /* 0x008fe20000000000 */
[----:B------:R-:W-:Y:S01]  /*4e90*/  FFMA R9, R44, R22, R9 ;  /* 0x000000162c097223 */ /* 0x000fe20000000009 */
[----:B------:R-:W-:Y:S01]  /*4ea0*/  @!P4 STS [R4+0x40], R69 ;  /* 0x000040450400c388 */ /* 0x000fe20000000800 */
[----:B------:R-:W-:Y:S01]  /*4eb0*/  IMAD.MOV.U32 R42, RZ, RZ, 0x39aaaaab ;  /* 0x39aaaaabff2a7424 */ /* 0x000fe200078e00ff */
[----:B------:R-:W-:Y:S01]  /*4ec0*/  FFMA R21, R114, R48, R21 ;  /* 0x0000003072157223 */ /* 0x000fe20000000015 */
[----:B------:R-:W-:Y:S01]  /*4ed0*/  IMAD.MOV.U32 R44, RZ, RZ, -0x800000 ;  /* 0xff800000ff2c7424 */ /* 0x000fe200078e00ff */
[----:B------:R-:W-:Y:S01]  /*4ee0*/  @!P4 STS [R4+0x80], R71 ;  /* 0x000080470400c388 */ /* 0x000fe20000000800 */
[----:B------:R-:W-:-:S02]  /*4ef0*/  IMAD.MOV.U32 R48, RZ, RZ, RZ ;  /* 0x000000ffff307224 */ /* 0x000fc400078e00ff */
[----:B------:R-:W-:Y:S01]  /*4f00*/  IMAD.MOV.U32 R52, RZ, RZ, -0x800000 ;  /* 0xff800000ff347424 */ /* 0x000fe200078e00ff */
[----:B------:R0:W-:Y:S01]  /*4f10*/  @!P4 STS [R4+0xc0], R53 ;  /* 0x0000c0350400c388 */ /* 0x0001e20000000800 */
[----:B------:R-:W-:Y:S02]  /*4f20*/  IMAD.MOV.U32 R49, RZ, RZ, -0x800000 ;  /* 0xff800000ff317424 */ /* 0x000fe400078e00ff */
[----:B------:R-:W-:Y:S01]  /*4f30*/  IMAD.MOV.U32 R58, RZ, RZ, -0x800000 ;  /* 0xff800000ff3a7424 */ /* 0x000fe200078e00ff */
[----:B------:R-:W-:Y:S01]  /*4f40*/  @!P4 STS [R4+0x100], R11 ;  /* 0x0001000b0400c388 */ /* 0x000fe20000000800 */
[----:B------:R-:W-:Y:S02]  /*4f50*/  IMAD.MOV.U32 R59, RZ, RZ, -0x800000 ;  /* 0xff800000ff3b7424 */ /* 0x000fe400078e00ff */
[----:B------:R-:W-:Y:S01]  /*4f60*/  IMAD.MOV.U32 R54, RZ, RZ, 0x7f800000 ;  /* 0x7f800000ff367424 */ /* 0x000fe200078e00ff */
[----:B------:R-:W-:Y:S01]  /*4f70*/  @!P4 STS [R4+0x140], R101 ;  /* 0x000140650400c388 */ /* 0x000fe20000000800 */
[----:B------:R-:W-:-:S02]  /*4f80*/  IMAD.MOV.U32 R61, RZ, RZ, 0x7f800000 ;  /* 0x7f800000ff3d7424 */ /* 0x000fc400078e00ff */
[----:B0-----:R-:W-:Y:S01]  /*4f90*/  IMAD.MOV.U32 R53, RZ, RZ, -0x800000 ;  /* 0xff800000ff357424 */ /* 0x001fe200078e00ff */
[----:B------:R0:W-:Y:S01]  /*4fa0*/  @!P4 STS [R4+0x180], R63 ;  /* 0x0001803f0400c388 */ /* 0x0001e20000000800 */
[----:B------:R-:W-:Y:S02]  /*4fb0*/  IMAD.MOV.U32 R60, RZ, RZ, 0x7f800000 ;  /* 0x7f800000ff3c7424 */ /* 0x000fe400078e00ff */
[----:B------:R-:W-:Y:S01]  /*4fc0*/  IMAD.MOV.U32 R55, RZ, RZ, 0x7f800000 ;  /* 0x7f800000ff377424 */ /* 0x000fe200078e00ff */
[----:B------:R-:W-:Y:S01]  /*4fd0*/  @!P4 STS [R4+0x1c0], R27 ;  /* 0x0001c01b0400c388 */ /* 0x000fe20000000800 */
[----:B------:R-:W-:-:S03]  /*4fe0*/  IMAD.MOV.U32 R62, RZ, RZ, 0x7f800000 ;  /* 0x7f800000ff3e7424 */ /* 0x000fc600078e00ff */
[----:B------:R-:W-:Y:S01]  /*4ff0*/  @!P4 STS [R4+0x200], R7 ;  /* 0x000200070400c388 */ /* 0x000fe20000000800 */
[----:B0-----:R-:W-:-:S03]  /*5000*/  IMAD.MOV.U32 R63, RZ, RZ, 0x7f800000 ;  /* 0x7f800000ff3f7424 */ /* 0x001fc600078e00ff */
[----:B------:R-:W-:Y:S04]  /*5010*/  @!P4 STS [R4+0x240], R103 ;  /* 0x000240670400c388 */ /* 0x000fe80000000800 */
[----:B------:R-:W-:Y:S04]  /*5020*/  @!P4 STS [R4+0x280], R57 ;  /* 0x000280390400c388 */ /* 0x000fe80000000800 */
[----:B------:R-:W-:Y:S04]  /*5030*/  @!P4 STS [R4+0x2c0], R5 ;  /* 0x0002c0050400c388 */ /* 0x000fe80000000800 */
[----:B------:R-:W-:Y:S04]  /*5040*/  @!P4 STS [R4+0x300], R91 ;  /* 0x0003005b0400c388 */ /* 0x000fe80000000800 */
[----:B------:R-:W-:Y:S04]  /*5050*/  @!P4 STS [R4+0x340], R23 ;  /* 0x000340170400c388 */ /* 0x000fe80000000800 */
[----:B------:R-:W-:Y:S04]  /*5060*/  @!P4 STS [R4+0x380], R9 ;  /* 0x000380090400c388 */ /* 0x000fe80000000800 */
[----:B------:R-:W-:Y:S04]  /*5070*/  @!P4 STS [R4+0x3c0], R21 ;  /* 0x0003c0150400c388 */ /* 0x000fe80000000800 */
[----:B------:R-:W-:Y:S06]  /*5080*/  BAR.SYNC.DEFER_BLOCKING 0x0 ;  /* 0x0000000000007b1d */ /* 0x000fec0000010000 */
[----:B------:R-:W0:Y:S04]  /*5090*/  @!P5 LDS R18, [R0.X4+0x400] ;  /* 0x000400000012d984 */ /* 0x000e280000004800 */
[----:B------:R-:W1:Y:S04]  /*50a0*/  @!P5 LDS R19, [R0.X4] ;  /* 0x000000000013d984 */ /* 0x000e680000004800 */
[----:B------:R-:W-:Y:S04]  /*50b0*/  @!P5 LDS R20, [R0.X4+0x200] ;  /* 0x000200000014d984 */ /* 0x000fe80000004800 */
[----:B0-----:R-:W0:Y:S04]  /*50c0*/  SHFL.BFLY PT, R7, R18, 0x8, 0x1f ;  /* 0x0d001f0012077f89 */ /* 0x001e2800000e0000 */
[----:B-1----:R-:W1:Y:S01]  /*50d0*/  SHFL.BFLY PT, R6, R19, 0x8, 0x1f ;  /* 0x0d001f0013067f89 */ /* 0x002e6200000e0000 */
[----:B0-----:R-:W-:-:S04]  /*50e0*/  FADD R8, R18, R7 ;  /* 0x0000000712087221 */ /* 0x001fc80000000000 */
[C---:B------:R-:W-:Y:S01]  /*50f0*/  FMUL R5, R8.reuse, 0.25 ;  /* 0x3e80000008057820 */ /* 0x040fe20000400000 */
[C---:B------:R-:W-:Y:S01]  /*5100*/  FSETP.GEU.AND P1, PT, |R8|.reuse, 1.175494350822287508e-38, PT ;  /* 0x008000000800780b */ /* 0x040fe20003f2e200 */
[----:B------:R-:W0:Y:S01]  /*5110*/  SHFL.BFLY PT, R11, R8, 0x4, 0x1f ;  /* 0x0c801f00080b7f89 */ /* 0x000e2200000e0000 */
[----:B------:R-:W-:Y:S01]  /*5120*/  FSETP.GT.AND P0, PT, |R8|, 8.50705917302346158658e+37, PT ;  /* 0x7e8000000800780b */ /* 0x000fe20003f04200 */
[----:B-1----:R-:W-:-:S03]  /*5130*/  FADD R6, -R19, R6 ;  /* 0x0000000613067221 */ /* 0x002fc60000000100 */
[----:B------:R-:W-:Y:S02]  /*5140*/  FSEL R9, R5, R8, P0 ;  /* 0x0000000805097208 */ /* 0x000fe40000000000 */
[----:B------:R-:W1:Y:S05]  /*5150*/  SHFL.BFLY PT, R5, R20, 0x8, 0x1f ;  /* 0x0d001f0014057f89 */ /* 0x000e6a00000e0000 */
[----:B------:R-:W-:Y:S02]  /*5160*/  @!P1 FMUL R9, R9, 16777216 ;  /* 0x4b80000009099820 */ /* 0x000fe40000400000 */
[----:B------:R-:W-:Y:S02]  /*5170*/  @P0 FMUL R7, R7, 0.25 ;  /* 0x3e80000007070820 */ /* 0x000fe40000400000 */
[----:B------:R-:W2:Y:S02]  /*5180*/  MUFU.RCP R10, R9 ;  /* 0x00000009000a7308 */ /* 0x000ea40000001000 */
[----:B------:R-:W-:Y:S01]  /*5190*/  @!P1 FMUL R7, R7, 16777216 ;  /* 0x4b80000007079820 */ /* 0x000fe20000400000 */
[C---:B------:R-:W-:Y:S01]  /*51a0*/  FSETP.NEU.AND P1, PT, R8.reuse, RZ, PT ;  /* 0x000000ff0800720b */ /* 0x040fe20003f2d000 */
[----:B0-----:R-:W-:-:S04]  /*51b0*/  FADD R21, R8, R11 ;  /* 0x0000000b08157221 */ /* 0x001fc80000000000 */
[C---:B------:R-:W-:Y:S01]  /*51c0*/  FMUL R22, R21.reuse, 0.25 ;  /* 0x3e80000015167820 */ /* 0x040fe20000400000 */
[C---:B------:R-:W-:Y:S01]  /*51d0*/  FSETP.GEU.AND P6, PT, |R21|.reuse, 1.175494350822287508e-38, PT ;  /* 0x008000001500780b */ /* 0x040fe20003fce200 */
[----:B------:R-:W0:Y:S01]  /*51e0*/  SHFL.BFLY PT, R24, R21, 0x2, 0x1f ;  /* 0x0c401f0015187f89 */ /* 0x000e2200000e0000 */
[C---:B------:R-:W-:Y:S01]  /*51f0*/  FSETP.GT.AND P0, PT, |R21|.reuse, 8.50705917302346158658e+37, PT ;  /* 0x7e8000001500780b */ /* 0x040fe20003f04200 */
[----:B--2---:R-:W-:Y:S01]  /*5200*/  FMUL R10, R10, R7 ;  /* 0x000000070a0a7220 */ /* 0x004fe20000400000 */
[----:B------:R-:W-:Y:S01]  /*5210*/  FMUL R7, R6, R6 ;  /* 0x0000000606077220 */ /* 0x000fe20000400000 */
[----:B-1----:R-:W-:Y:S01]  /*5220*/  FADD R5, R20, R5 ;  /* 0x0000000514057221 */ /* 0x002fe20000000000 */
[----:B------:R-:W-:Y:S02]  /*5230*/  FSEL R22, R22, R21, P0 ;  /* 0x0000001516167208 */ /* 0x000fe40000000000 */
[----:B------:R-:W-:Y:S01]  /*5240*/  FSEL R10, R10, RZ, P1 ;  /* 0x000000ff0a0a7208 */ /* 0x000fe20000800000 */
[----:B------:R-:W-:Y:S01]  /*5250*/  FMUL R7, R18, R7 ;  /* 0x0000000712077220 */ /* 0x000fe20000400000 */
[----:B------:R-:W-:-:S03]  /*5260*/  FSETP.NEU.AND P1, PT, R21, RZ, PT ;  /* 0x000000ff1500720b */ /* 0x000fc60003f2d000 */
[----:B------:R-:W-:Y:S01]  /*5270*/  FFMA R6, R6, R10, R19 ;  /* 0x0000000a06067223 */ /* 0x000fe20000000013 */
[----:B------:R-:W-:Y:S01]  /*5280*/  @!P6 FMUL R22, R22, 16777216 ;  /* 0x4b8000001616e820 */ /* 0x000fe20000400000 */
[----:B------:R-:W-:Y:S01]  /*5290*/  FFMA R5, R10, R7, R5 ;  /* 0x000000070a057223 */ /* 0x000fe20000000005 */
[----:B------:R-:W-:Y:S02]  /*52a0*/  @P0 FMUL R11, R11, 0.25 ;  /* 0x3e8000000b0b0820 */ /* 0x000fe40000400000 */
[----:B------:R-:W1:Y:S02]  /*52b0*/  SHFL.BFLY PT, R9, R6, 0x4, 0x1f ;  /* 0x0c801f0006097f89 */ /* 0x000e6400000e0000 */
[----:B------:R-:W2:Y:S01]  /*52c0*/  MUFU.RCP R22, R22 ;  /* 0x0000001600167308 */ /* 0x000ea20000001000 */
[----:B------:R-:W-:Y:S01]  /*52d0*/  @!P6 FMUL R11, R11, 16777216 ;  /* 0x4b8000000b0be820 */ /* 0x000fe20000400000 */
[----:B------:R-:W3:Y:S01]  /*52e0*/  SHFL.BFLY PT, R10, R5, 0x4, 0x1f ;  /* 0x0c801f00050a7f89 */ /* 0x000ee200000e0000 */
[----:B0-----:R-:W-:-:S04]  /*52f0*/  FADD R18, R21, R24 ;  /* 0x0000001815127221 */ /* 0x001fc80000000000 */
[C---:B------:R-:W-:Y:S01]  /*5300*/  FMUL R7, R18.reuse, 0.25 ;  /* 0x3e80000012077820 */ /* 0x040fe20000400000 */
[C---:B------:R-:W-:Y:S01]  /*5310*/  FSETP.GEU.AND P6, PT, |R18|.reuse, 1.175494350822287508e-38, PT ;  /* 0x008000001200780b */ /* 0x040fe20003fce200 */
[----:B------:R-:W0:Y:S01]  /*5320*/  SHFL.BFLY PT, R23, R18, 0x1, 0x1f ;  /* 0x0c201f0012177f89 */ /* 0x000e2200000e0000 */
[----:B------:R-:W-:Y:S01]  /*5330*/  FSETP.GT.AND P0, PT, |R18|, 8.50705917302346158658e+37, PT ;  /* 0x7e8000001200780b */ /* 0x000fe20003f04200 */
[----:B--2---:R-:W-:-:S03]  /*5340*/  FMUL R11, R22, R11 ;  /* 0x0000000b160b7220 */ /* 0x004fc60000400000 */
[----:B------:R-:W-:Y:S02]  /*5350*/  FSEL R19, R7, R18, P0 ;  /* 0x0000001207137208 */ /* 0x000fe40000000000 */
[----:B------:R-:W-:Y:S01]  /*5360*/  FSEL R11, R11, RZ, P1 ;  /* 0x000000ff0b0b7208 */ /* 0x000fe20000800000 */
[----:B-1----:R-:W-:-:S04]  /*5370*/  FADD R9, -R6, R9 ;  /* 0x0000000906097221 */ /* 0x002fc80000000100 */
[----:B------:R-:W-:Y:S02]  /*5380*/  @!P6 FMUL R19, R19, 16777216 ;  /* 0x4b8000001313e820 */ /* 0x000fe40000400000 */
[----:B------:R-:W-:Y:S01]  /*5390*/  @P0 FMUL R24, R24, 0.25 ;  /* 0x3e80000018180820 */ /* 0x000fe20000400000 */
[C---:B------:R-:W-:Y:S01]  /*53a0*/  FFMA R6, R9.reuse, R11, R6 ;  /* 0x0000000b09067223 */ /* 0x040fe20000000006 */
[----:B------:R-:W-:Y:S01]  /*53b0*/  FMUL R7, R9, R9 ;  /* 0x0000000909077220 */ /* 0x000fe20000400000 */
[----:B---3--:R-:W-:Y:S01]  /*53c0*/  FADD R10, R5, R10 ;  /* 0x0000000a050a7221 */ /* 0x008fe20000000000 */
[----:B------:R-:W1:Y:S01]  /*53d0*/  MUFU.RCP R19, R19 ;  /* 0x0000001300137308 */ /* 0x000e620000001000 */
[----:B------:R-:W-:Y:S01]  /*53e0*/  @!P6 FMUL R24, R24, 16777216 ;  /* 0x4b8000001818e820 */ /* 0x000fe20000400000 */
[----:B------:R-:W-:Y:S01]  /*53f0*/  FMUL R7, R8, R7 ;  /* 0x0000000708077220 */ /* 0x000fe20000400000 */
[----:B------:R-:W2:Y:S01]  /*5400*/  SHFL.BFLY PT, R5, R6, 0x2, 0x1f ;  /* 0x0c401f0006057f89 */ /* 0x000ea200000e0000 */
[----:B------:R-:W-:-:S02]  /*5410*/  FSETP.NEU.AND P0, PT, R18, RZ, PT ;  /* 0x000000ff1200720b */ /* 0x000fc40003f0d000 */
[----:B------:R-:W-:Y:S01]  /*5420*/  FFMA R7, R11, R7, R10 ;  /* 0x000000070b077223 */ /* 0x000fe2000000000a */
[----:B0-----:R-:W-:Y:S01]  /*5430*/  FADD R9, R18, R23 ;  /* 0x0000001712097221 */ /* 0x001fe20000000000 */
[----:B------:R-:W-:-:S03]  /*5440*/  IADD3 R12, P6, R12, 0x9000, RZ ;  /* 0x000090000c0c7810 */ /* 0x000fc60007fde0ff */
[----:B------:R-:W0:Y:S01]  /*5450*/  SHFL.BFLY PT, R8, R7, 0x2, 0x1f ;  /* 0x0c401f0007087f89 */ /* 0x000e2200000e0000 */
[C---:B------:R-:W-:Y:S01]  /*5460*/  FSETP.GEU.AND P1, PT, |R9|.reuse, 1.175494350822287508e-38, PT ;  /* 0x008000000900780b */ /* 0x040fe20003f2e200 */
[----:B------:R-:W-:Y:S01]  /*5470*/  FMUL R20, R9, 0.25 ;  /* 0x3e80000009147820 */ /* 0x000fe20000400000 */
[----:B------:R-:W-:Y:S01]  /*5480*/  IMAD.X R13, RZ, RZ, R13, P6 ;  /* 0x000000ffff0d7224 */ /* 0x000fe200030e060d */
[----:B-1----:R-:W-:-:S05]  /*5490*/  FMUL R24, R19, R24 ;  /* 0x0000001813187220 */ /* 0x002fca0000400000 */
[----:B------:R-:W-:Y:S02]  /*54a0*/  FSEL R24, R24, RZ, P0 ;  /* 0x000000ff18187208 */ /* 0x000fe40000000000 */
[----:B------:R-:W-:Y:S01]  /*54b0*/  FSETP.GT.AND P0, PT, |R9|, 8.50705917302346158658e+37, PT ;  /* 0x7e8000000900780b */ /* 0x000fe20003f04200 */
[----:B--2---:R-:W-:-:S03]  /*54c0*/  FADD R5, -R6, R5 ;  /* 0x0000000506057221 */ /* 0x004fc60000000100 */
[----:B------:R-:W-:Y:S01]  /*54d0*/  FSEL R20, R20, R9, P0 ;  /* 0x0000000914147208 */ /* 0x000fe20000000000 */
[C---:B------:R-:W-:Y:S01]  /*54e0*/  FMUL R10, R5.reuse, R5 ;  /* 0x00000005050a7220 */ /* 0x040fe20000400000 */
[----:B------:R-:W-:-:S03]  /*54f0*/  FFMA R5, R5, R24, R6 ;  /* 0x0000001805057223 */ /* 0x000fc60000000006 */
[----:B------:R-:W-:Y:S01]  /*5500*/  @!P1 FMUL R20, R20, 16777216 ;  /* 0x4b80000014149820 */ /* 0x000fe20000400000 */
[----:B0-----:R-:W-:Y:S01]  /*5510*/  FADD R7, R7, R8 ;  /* 0x0000000807077221 */ /* 0x001fe20000000000 */
[----:B------:R-:W-:Y:S01]  /*5520*/  FMUL R10, R21, R10 ;  /* 0x0000000a150a7220 */ /* 0x000fe20000400000 */
[----:B------:R-:W0:Y:S01]  /*5530*/  SHFL.BFLY PT, R6, R5, 0x1, 0x1f ;  /* 0x0c201f0005067f89 */ /* 0x000e2200000e0000 */
[----:B------:R-:W-:Y:S02]  /*5540*/  @P0 FMUL R23, R23, 0.25 ;  /* 0x3e80000017170820 */ /* 0x000fe40000400000 */
[----:B------:R-:W1:Y:S01]  /*5550*/  MUFU.RCP R20, R20 ;  /* 0x0000001400147308 */ /* 0x000e620000001000 */
[----:B------:R-:W-:Y:S01]  /*5560*/  FFMA R7, R24, R10, R7 ;  /* 0x0000000a18077223 */ /* 0x000fe20000000007 */
[----:B------:R-:W-:Y:S01]  /*5570*/  LOP3.LUT P0, RZ, R0, 0xf, RZ, 0xc0, !PT ;  /* 0x0000000f00ff7812 */ /* 0x000fe2000780c0ff */
[----:B------:R-:W-:Y:S01]  /*5580*/  @!P1 FMUL R23, R23, 16777216 ;  /* 0x4b80000017179820 */ /* 0x000fe20000400000 */
[----:B------:R-:W-:-:S02]  /*5590*/  FSETP.NEU.AND P1, PT, R9, RZ, PT ;  /* 0x000000ff0900720b */ /* 0x000fc40003f2d000 */
[----:B------:R-:W2:Y:S01]  /*55a0*/  SHFL.BFLY PT, R8, R7, 0x1, 0x1f ;  /* 0x0c201f0007087f89 */ /* 0x000ea200000e0000 */
[----:B------:R-:W-:Y:S01]  /*55b0*/  ISETP.LT.AND P0, PT, R0, 0x80, !P0 ;  /* 0x000000800000780c */ /* 0x000fe20004701270 */
[----:B-1----:R-:W-:-:S12]  /*55c0*/  FMUL R23, R20, R23 ;  /* 0x0000001714177220 */ /* 0x002fd80000400000 */
[----:B------:R-:W-:Y:S01]  /*55d0*/  @P0 STS [R0.X4+0x400], R9 ;  /* 0x0004000900000388 */ /* 0x000fe20000004800 */
[----:B------:R-:W-:Y:S01]  /*55e0*/  FSEL R23, R23, RZ, P1 ;  /* 0x000000ff17177208 */ /* 0x000fe20000800000 */
[----:B0-----:R-:W-:Y:S01]  /*55f0*/  FADD R6, -R5, R6 ;  /* 0x0000000605067221 */ /* 0x001fe20000000100 */
[----:B------:R-:W-:-:S03]  /*5600*/  IADD3 R2, P1, R2, 0x4800, RZ ;  /* 0x0000480002027810 */ /* 0x000fc60007f3e0ff */
[C---:B------:R-:W-:Y:S01]  /*5610*/  FMUL R11, R6.reuse, R6 ;  /* 0x00000006060b7220 */ /* 0x040fe20000400000 */
[----:B------:R-:W-:Y:S01]  /*5620*/  FFMA R5, R6, R23, R5 ;  /* 0x0000001706057223 */ /* 0x000fe20000000005 */
[----:B--2---:R-:W-:Y:S02]  /*5630*/  FADD R8, R7, R8 ;  /* 0x0000000807087221 */ /* 0x004fe40000000000 */
[----:B------:R-:W-:Y:S02]  /*5640*/  FMUL R11, R18, R11 ;  /* 0x0000000b120b7220 */ /* 0x000fe40000400000 */
[----:B------:R-:W-:Y:S02]  /*5650*/  @P0 STS [R0.X4], R5 ;  /* 0x0000000500000388 */ /* 0x000fe40000004800 */
[----:B------:R-:W-:-:S05]  /*5660*/  FFMA R11, R23, R11, R8 ;  /* 0x0000000b170b7223 */ /* 0x000fca0000000008 */
[----:B------:R-:W-:Y:S04]  /*5670*/  @P0 STS [R0.X4+0x200], R11 ;  /* 0x0002000b00000388 */ /* 0x000fe80000004800 */
[----:B------:R-:W-:Y:S06]  /*5680*/  BAR.SYNC.DEFER_BLOCKING 0x0 ;  /* 0x0000000000007b1d */ /* 0x000fec0000010000 */
[----:B------:R-:W0:Y:S04]  /*5690*/  LDS R6, [0x200] ;  /* 0x00020000ff067984 */ /* 0x000e280000000800 */
[----:B------:R-:W1:Y:S04]  /*56a0*/  LDS R7, [0x240] ;  /* 0x00024000ff077984 */ /* 0x000e680000000800 */
[----:B------:R-:W2:Y:S04]  /*56b0*/  LDS R8, [0x280] ;  /* 0x00028000ff087984 */ /* 0x000ea80000000800 */
[----:B------:R-:W3:Y:S04]  /*56c0*/  LDS R25, [0x300] ;  /* 0x00030000ff197984 */ /* 0x000ee80000000800 */
[----:B------:R-:W4:Y:S04]  /*56d0*/  LDS R10, [0x2c0] ;  /* 0x0002c000ff0a7984 */ /* 0x000f280000000800 */
[----:B------:R-:W5:Y:S04]  /*56e0*/  LDS R26, [0x340] ;  /* 0x00034000ff1a7984 */ /* 0x000f680000000800 */
[----:B------:R-:W5:Y:S04]  /*56f0*/  LDS R9, [0x380] ;  /* 0x00038000ff097984 */ /* 0x000f680000000800 */
[----:B------:R-:W5:Y:S04]  /*5700*/  LDS R11, [0x3c0] ;  /* 0x0003c000ff0b7984 */ /* 0x000f680000000800 */
[----:B------:R-:W5:Y:S04]  /*5710*/  LDS R19, [RZ] ;  /* 0x00000000ff137984 */ /* 0x000f680000000800 */
[----:B------:R-:W5:Y:S01]  /*5720*/  LDS R20, [0x40] ;  /* 0x00004000ff147984 */ /* 0x000f620000000800 */
[----:B0-----:R-:W-:-:S03]  /*5730*/  FFMA R5, R6, R42, 9.9999999747524270788e-07 ;  /* 0x358637bd06057423 */ /* 0x001fc6000000002a */
[----:B------:R-:W0:Y:S01]  /*5740*/  LDS R22, [0x80] ;  /* 0x00008000ff167984 */ /* 0x000e220000000800 */
[----:B-1----:R-:W-:-:S03]  /*5750*/  FFMA R6, R7, R42, 9.9999999747524270788e-07 ;  /* 0x358637bd07067423 */ /* 0x002fc6000000002a */
[----:B------:R-:W1:Y:S01]  /*5760*/  LDS R23, [0xc0] ;  /* 0x0000c000ff177984 */ /* 0x000e620000000800 */
[----:B------:R-:W0:Y:S01]  /*5770*/  MUFU.RSQ R5, R5 ;  /* 0x0000000500057308 */ /* 0x000e220000001400 */
[-C--:B--2---:R-:W-:Y:S01]  /*5780*/  FFMA R7, R8, R42.reuse, 9.9999999747524270788e-07 ;  /* 0x358637bd08077423 */ /* 0x084fe2000000002a */
[----:B------:R-:W-:Y:S01]  /*5790*/  IMAD.SHL.U32 R8, R32, 0x2, RZ ;  /* 0x0000000220087824 */ /* 0x000fe200078e00ff */
[----:B------:R-:W2:Y:S01]  /*57a0*/  LDS R24, [0x100] ;  /* 0x00010000ff187984 */ /* 0x000ea20000000800 */
[-C--:B---3--:R-:W-:Y:S02]  /*57b0*/  FFMA R32, R25, R42.reuse, 9.9999999747524270788e-07 ;  /* 0x358637bd19207423 */ /* 0x088fe4000000002a */
[--C-:B------:R-:W-:Y:S01]  /*57c0*/  IMAD R38, R43, 0x2, R8.reuse ;  /* 0x000000022b267824 */ /* 0x100fe200078e0208 */
[----:B------:R-:W3:Y:S01]  /*57d0*/  LDS R25, [0x140] ;  /* 0x00014000ff197984 */ /* 0x000ee20000000800 */
[----:B------:R-:W0:Y:S01]  /*57e0*/  MUFU.RSQ R6, R6 ;  /* 0x0000000600067308 */ /* 0x000e220000001400 */
[----:B----4-:R-:W-:Y:S01]  /*57f0*/  FFMA R10, R10, R42, 9.9999999747524270788e-07 ;  /* 0x358637bd0a0a7423 */ /* 0x010fe2000000002a */
[----:B------:R-:W-:Y:S01]  /*5800*/  IMAD.X R43, RZ, RZ, R3, P1 ;  /* 0x000000ffff2b7224 */ /* 0x000fe200008e0603 */
[----:B------:R-:W4:Y:S01]  /*5810*/  LDS R27, [0x180] ;  /* 0x00018000ff1b7984 */ /* 0x000f220000000800 */
[----:B------:R-:W-:Y:S01]  /*5820*/  LEA.HI R31, R31, R8, RZ, 0x1e ;  /* 0x000000081f1f7211 */ /* 0x000fe200078ff0ff */
[-C--:B-----5:R-:W-:Y:S01]  /*5830*/  FFMA R26, R26, R42.reuse, 9.9999999747524270788e-07 ;  /* 0x358637bd1a1a7423 */ /* 0x0a0fe2000000002a */
[--C-:B------:R-:W-:Y:S01]  /*5840*/  IMAD R33, R33, 0x2, R8.reuse ;  /* 0x0000000221217824 */ /* 0x100fe200078e0208 */
[----:B------:R-:W0:Y:S01]  /*5850*/  LDS R28, [0x1c0] ;  /* 0x0001c000ff1c7984 */ /* 0x000e220000000800 */
[----:B------:R-:W0:Y:S01]  /*5860*/  MUFU.RSQ R7, R7 ;  /* 0x0000000700077308 */ /* 0x000e220000001400 */
[-C--:B------:R-:W-:Y:S01]  /*5870*/  FFMA R9, R9, R42.reuse, 9.9999999747524270788e-07 ;  /* 0x358637bd09097423 */ /* 0x080fe2000000002a */
[--C-:B------:R-:W-:Y:S01]  /*5880*/  IMAD R18, R35, 0x2, R8.reuse ;  /* 0x0000000223127824 */ /* 0x100fe200078e0208 */
[----:B------:R-:W-:Y:S01]  /*5890*/  LOP3.LUT R3, R0, 0x7, RZ, 0xc0, !PT ;  /* 0x0000000700037812 */ /* 0x000fe200078ec0ff */
[--C-:B------:R-:W-:Y:S01]  /*58a0*/  IMAD R37, R37, 0x2, R8.reuse ;  /* 0x0000000225257824 */ /* 0x100fe200078e0208 */
[----:B------:R-:W-:Y:S01]  /*58b0*/  FFMA R11, R11, R42, 9.9999999747524270788e-07 ;  /* 0x358637bd0b0b7423 */ /* 0x000fe2000000002a */
[----:B------:R-:W-:-:S02]  /*58c0*/  IMAD R39, R39, 0x2, R8 ;  /* 0x0000000227277824 */ /* 0x000fc400078e0208 */
[----:B------:R0:W0:Y:S01]  /*58d0*/  MUFU.RSQ R21, R10 ;  /* 0x0000000a00157308 */ /* 0x0000220000001400 */
[--C-:B------:R-:W-:Y:S02]  /*58e0*/  IMAD R41, R41, 0x2, R8.reuse ;  /* 0x0000000229297824 */ /* 0x100fe400078e0208 */
[----:B------:R-:W-:Y:S02]  /*58f0*/  IMAD R45, R45, 0x2, R8 ;  /* 0x000000022d2d7824 */ /* 0x000fe400078e0208 */
[----:B------:R-:W-:-:S03]  /*5900*/  IMAD.MOV.U32 R42, RZ, RZ, 0x7f800000 ;  /* 0x7f800000ff2a7424 */ /* 0x000fc600078e00ff */
[----:B------:R-:W0:Y:S08]  /*5910*/  MUFU.RSQ R32, R32 ;  /* 0x0000002000207308 */ /* 0x000e300000001400 */
[----:B------:R0:W0:Y:S08]  /*5920*/  MUFU.RSQ R40, R26 ;  /* 0x0000001a00287308 */ /* 0x0000300000001400 */
[----:B------:R0:W0:Y:S08]  /*5930*/  MUFU.RSQ R47, R9 ;  /* 0x00000009002f7308 */ /* 0x0000300000001400 */
[----:B-1234-:R0:W0:Y:S02]  /*5940*/  MUFU.RSQ R57, R11 ;  /* 0x0000000b00397308 */ /* 0x01e0240000001400 */
.L_x_3:
[----:B------:R-:W-:Y:S01]  /*5950*/  IMAD.IADD R65, R17, 0x1, R48 ;  /* 0x0000000111417824 */ /* 0x000fe200078e0230 */
[----:B0-----:R-:W-:Y:S01]  /*5960*/  CS2R R8, SRZ ;  /* 0x0000000000087805 */ /* 0x001fe2000001ff00 */
[----:B------:R-:W-:Y:S01]  /*5970*/  IMAD.MOV.U32 R26, RZ, RZ, 0x2 ;  /* 0x00000002ff1a7424 */ /* 0x000fe200078e00ff */
[----:B------:R-:W-:-:S03]  /*5980*/  CS2R R10, SRZ ;  /* 0x00000000000a7805 */ /* 0x000fc6000001ff00 */
[----:B------:R-:W-:-:S05]  /*5990*/  IMAD.WIDE R34, R65, R26, c[0x0][0x1a0] ;  /* 0x0000680041227625 */ /* 0x000fca00078e021a */
[----:B------:R0:W2:Y:S01]  /*59a0*/  @!P2 LDG.E.EF.128 R8, [R34.64] ;  /* 0x000000042208a981 */ /* 0x0000a2000c0e1d00 */
[----:B------:R-:W-:-:S03]  /*59b0*/  LOP3.LUT R69, R48, 0x3000, R16, 0xfe, !PT ;  /* 0x0000300030457812 */ /* 0x000fc600078efe10 */
[----:B------:R-:W-:Y:S01]  /*59c0*/  BAR.SYNC.DEFER_BLOCKING 0x0 ;  /* 0x0000000000007b1d */ /* 0x000fe20000010000 */
[----:B0-----:R-:W-:Y:S01]  /*59d0*/  IMAD.MOV.U32 R34, RZ, RZ, 0x4 ;  /* 0x00000004ff227424 */ /* 0x001fe200078e00ff */
[----:B--2---:R-:W-:-:S04]  /*59e0*/  PRMT R35, R8, 0x7632, R35 ;  /* 0x0000763208237816 */ /* 0x004fc80000000023 */
[----:B------:R0:W-:Y:S01]  /*59f0*/  STS.U16 [R31], R8 ;  /* 0x000000081f007388 */ /* 0x0001e20000000400 */
[----:B------:R-:W-:Y:S02]  /*5a00*/  PRMT R64, R9, 0x7632, R64 ;  /* 0x0000763209407816 */ /* 0x000fe40000000040 */
[----:B------:R-:W-:Y:S01]  /*5a10*/  PRMT R67, R10, 0x7632, R67 ;  /* 0x000076320a437816 */ /* 0x000fe20000000043 */
[----:B------:R1:W-:Y:S01]  /*5a20*/  STS.U16 [R33+0x10], R35 ;  /* 0x0000102321007388 */ /* 0x0003e20000000400 */
[----:B------:R-:W-:-:S03]  /*5a30*/  PRMT R68, R11, 0x7632, R68 ;  /* 0x000076320b447816 */ /* 0x000fc60000000044 */
[----:B------:R-:W-:Y:S04]  /*5a40*/  STS.U16 [R18+0x20], R9 ;  /* 0x0000200912007388 */ /* 0x000fe80000000400 */
[----:B------:R-:W-:Y:S01]  /*5a50*/  STS.U16 [R37+0x30], R64 ;  /* 0x0000304025007388 */ /* 0x000fe20000000400 */
[----:B0-----:R-:W-:Y:S02]  /*5a60*/  IMAD.MOV.U32 R8, RZ, RZ, R2 ;  /* 0x000000ffff087224 */ /* 0x001fe400078e0002 */
[C---:B-1----:R-:W-:Y:S01]  /*5a70*/  IMAD.WIDE.U32 R34, R69.reuse, R34, c[0x0][0x168] ;  /* 0x00005a0045227625 */ /* 0x042fe200078e0022 */
[----:B------:R-:W-:Y:S04]  /*5a80*/  STS.U16 [R39+0x40], R10 ;  /* 0x0000400a27007388 */ /* 0x000fe80000000400 */
[----:B------:R0:W-:Y:S04]  /*5a90*/  STS.U16 [R41+0x50], R67 ;  /* 0x0000504329007388 */ /* 0x0001e80000000400 */
[----:B------:R-:W-:Y:S04]  /*5aa0*/  STS.U16 [R38+0x60], R11 ;  /* 0x0000600b26007388 */ /* 0x000fe80000000400 */
[----:B------:R-:W-:Y:S01]  /*5ab0*/  STS.U16 [R45+0x70], R68 ;  /* 0x000070442d007388 */ /* 0x000fe20000000400 */
[----:B0-----:R-:W-:-:S03]  /*5ac0*/  IMAD.WIDE.U32 R66, R69, R26, c[0x0][0x170] ;  /* 0x00005c0045427625 */ /* 0x001fc600078e001a */
[----:B------:R-:W-:Y:S01]  /*5ad0*/  BAR.SYNC.DEFER_BLOCKING 0x0 ;  /* 0x0000000000007b1d */ /* 0x000fe20000010000 */
[----:B------:R-:W-:-:S05]  /*5ae0*/  IMAD.MOV.U32 R9, RZ, RZ, R43 ;  /* 0x000000ffff097224 */ /* 0x000fca00078e002b */
[----:B------:R-:W2:Y:S04]  /*5af0*/  LDG.E.EL.U16 R66, [R66.64] ;  /* 0x0000000442427981 */ /* 0x000ea8000c2e1500 */
[----:B------:R0:W3:Y:S04]  /*5b00*/  LDG.E.EL.U16 R8, [R8.64] ;  /* 0x0000000408087981 */ /* 0x0000e8000c2e1500 */
[----:B------:R3:W4:Y:S04]  /*5b10*/  LDG.E.EL R34, [R34.64] ;  /* 0x0000000422227981 */ /* 0x000728000c2e1900 */
[----:B------:R-:W5:Y:S01]  /*5b20*/  LDG.E.EL R70, [R12.64] ;  /* 0x000000040c467981 */ /* 0x000f62000c2e1900 */
[----:B------:R-:W-:-:S03]  /*5b30*/  FSETP.NAN.AND P1, PT, R56, R56, PT ;  /* 0x000000383800720b */ /* 0x000fc60003f28000 */
[----:B------:R-:W-:Y:S04]  /*5b40*/  LDS.U16 R64, [R29+0x4] ;  /* 0x000004001d407984 */ /* 0x000fe80000000400 */
[----:B------:R-:W1:Y:S04]  /*5b50*/  LDS.U16 R69, [R29+0x6] ;  /* 0x000006001d457984 */ /* 0x000e680000000400 */
[----:B------:R-:W-:Y:S04]  /*5b60*/  LDS.U16 R68, [R29] ;  /* 0x000000001d447984 */ /* 0x000fe80000000400 */
[----:B------:R-:W0:Y:S04]  /*5b70*/  LDS.U16 R71, [R29+0x2] ;  /* 0x000002001d477984 */ /* 0x000e280000000400 */
[----:B------:R-:W-:Y:S04]  /*5b80*/  LDS.U16 R10, [R29+0x8] ;  /* 0x000008001d0a7984 */ /* 0x000fe80000000400 */
[----:B------:R-:W0:Y:S01]  /*5b90*/  LDS.U16 R11, [R29+0xa] ;  /* 0x00000a001d0b7984 */ /* 0x000e220000000400 */
[----:B-1----:R-:W-:-:S05]  /*5ba0*/  PRMT R64, R64, 0x5410, R69 ;  /* 0x0000541040407816 */ /* 0x002fca0000000045 */
[C---:B0-----:R-:W-:Y:S01]  /*5bb0*/  IMAD.U32 R9, R64.reuse, 0x10000, RZ ;  /* 0x0001000040097824 */ /* 0x041fe200078e00ff */
[----:B------:R-:W-:Y:S02]  /*5bc0*/  PRMT R64, R64, 0x7632, R64 ;  /* 0x0000763240407816 */ /* 0x000fe40000000040 */
[----:B------:R-:W-:-:S03]  /*5bd0*/  PRMT R68, R68, 0x5410, R71 ;  /* 0x0000541044447816 */ /* 0x000fc60000000047 */
[----:B------:R-:W-:-:S04]  /*5be0*/  IMAD.U32 R64, R64, 0x10000, RZ ;  /* 0x0001000040407824 */ /* 0x000fc800078e00ff */
[----:B------:R-:W-:Y:S01]  /*5bf0*/  FADD R64, -R23, R64 ;  /* 0x0000004017407221 */ /* 0x000fe20000000100 */
[----:B------:R-:W-:-:S03]  /*5c00*/  PRMT R10, R10, 0x5410, R11 ;  /* 0x000054100a0a7816 */ /* 0x000fc6000000000b */
[----:B------:R-:W-:Y:S02]  /*5c10*/  FMUL R64, R21, R64 ;  /* 0x0000004015407220 */ /* 0x000fe40000400000 */
[C---:B------:R-:W-:Y:S01]  /*5c20*/  IMAD.U32 R11, R10.reuse, 0x10000, RZ ;  /* 0x000100000a0b7824 */ /* 0x040fe200078e00ff */
[----:B------:R-:W-:-:S03]  /*5c30*/  PRMT R10, R10, 0x7632, R10 ;  /* 0x000076320a0a7816 */ /* 0x000fc6000000000a */
[----:B------:R-:W-:Y:S02]  /*5c40*/  FADD R11, -R24, R11 ;  /* 0x0000000b180b7221 */ /* 0x000fe40000000100 */
[----:B------:R-:W-:Y:S02]  /*5c50*/  IMAD.U32 R10, R10, 0x10000, RZ ;  /* 0x000100000a0a7824 */ /* 0x000fe400078e00ff */
[----:B--2---:R-:W-:Y:S02]  /*5c60*/  IMAD.U32 R67, R66, 0x10000, RZ ;  /* 0x0001000042437824 */ /* 0x004fe400078e00ff */
[----:B---3--:R-:W-:Y:S01]  /*5c70*/  IMAD.U32 R35, R8, 0x10000, RZ ;  /* 0x0001000008237824 */ /* 0x008fe200078e00ff */
[----:B------:R-:W-:Y:S02]  /*5c80*/  FADD R8, -R22, R9 ;  /* 0x0000000916087221 */ /* 0x000fe40000000100 */
[----:B------:R-:W-:Y:S01]  /*5c90*/  LDS.U16 R9, [R29+0xe] ;  /* 0x00000e001d097984 */ /* 0x000fe20000000400 */
[----:B----4-:R-:W-:Y:S01]  /*5ca0*/  FADD R34, R34, R67 ;  /* 0x0000004322227221 */ /* 0x010fe20000000000 */
[----:B------:R-:W-:Y:S01]  /*5cb0*/  FMUL R8, R7, R8 ;  /* 0x0000000807087220 */ /* 0x000fe20000400000 */
[----:B-----5:R-:W-:-:S02]  /*5cc0*/  FADD R69, R70, R35 ;  /* 0x0000002346457221 */ /* 0x020fc40000000000 */
[----:B------:R-:W-:Y:S01]  /*5cd0*/  FADD R67, R34, 1 ;  /* 0x3f80000022437421 */ /* 0x000fe20000000000 */
[C---:B------:R-:W-:Y:S01]  /*5ce0*/  IMAD.U32 R34, R68.reuse, 0x10000, RZ ;  /* 0x0001000044227824 */ /* 0x040fe200078e00ff */
[----:B------:R-:W-:Y:S02]  /*5cf0*/  PRMT R68, R68, 0x7632, R68 ;  /* 0x0000763244447816 */ /* 0x000fe40000000044 */
[-CC-:B------:R-:W-:Y:S01]  /*5d00*/  FFMA R73, R8, R67.reuse, R69.reuse ;  /* 0x0000004308497223 */ /* 0x180fe20000000045 */
[----:B------:R-:W-:Y:S01]  /*5d10*/  FADD R34, -R19, R34 ;  /* 0x0000002213227221 */ /* 0x000fe20000000100 */
[----:B------:R-:W0:Y:S01]  /*5d20*/  LDS.U16 R8, [R29+0xc] ;  /* 0x00000c001d087984 */ /* 0x000e220000000400 */
[----:B------:R-:W-:-:S03]  /*5d30*/  FFMA R66, R64, R67, R69 ;  /* 0x0000004340427223 */ /* 0x000fc60000000045 */
[----:B------:R-:W-:Y:S01]  /*5d40*/  BAR.SYNC.DEFER_BLOCKING 0x0 ;  /* 0x0000000000007b1d */ /* 0x000fe20000010000 */
[----:B------:R-:W-:Y:S01]  /*5d50*/  FSETP.GEU.AND P6, PT, R56, R73, PT ;  /* 0x000000493800720b */ /* 0x000fe20003fce000 */
[----:B------:R-:W-:-:S03]  /*5d60*/  FMUL R34, R5, R34 ;  /* 0x0000002205227220 */ /* 0x000fc60000400000 */
[----:B------:R-:W-:Y:S01]  /*5d70*/  FSEL R35, R56, R73, !P6 ;  /* 0x0000004938237208 */ /* 0x000fe20007000000 */
[--C-:B------:R-:W-:Y:S01]  /*5d80*/  FFMA R71, R34, R67, R69.reuse ;  /* 0x0000004322477223 */ /* 0x100fe20000000045 */
[----:B------:R-:W-:Y:S02]  /*5d90*/  FSETP.GEU.AND P6, PT, R60, R66, PT ;  /* 0x000000423c00720b */ /* 0x000fe40003fce000 */
[----:B------:R-:W-:Y:S01]  /*5da0*/  @!P3 FSEL R56, R56, R35, P1 ;  /* 0x000000233838b208 */ /* 0x000fe20000800000 */
[----:B------:R-:W-:Y:S01]  /*5db0*/  FMUL R35, R32, R11 ;  /* 0x0000000b20237220 */ /* 0x000fe20000400000 */
[C---:B------:R-:W-:Y:S01]  /*5dc0*/  FSETP.NAN.AND P1, PT, R60.reuse, R60, PT ;  /* 0x0000003c3c00720b */ /* 0x040fe20003f28000 */
[----:B------:R-:W-:Y:S01]  /*5dd0*/  FADD R11, -R25, R10 ;  /* 0x0000000a190b7221 */ /* 0x000fe20000000100 */
[----:B------:R-:W-:Y:S01]  /*5de0*/  FSEL R75, R60, R66, !P6 ;  /* 0x000000423c4b7208 */ /* 0x000fe20007000000 */
[----:B------:R-:W-:Y:S01]  /*5df0*/  FFMA R64, R35, R67, R69 ;  /* 0x0000004323407223 */ /* 0x000fe20000000045 */
[----:B------:R-:W-:Y:S01]  /*5e00*/  FSETP.GEU.AND P6, PT, R62, R71, PT ;  /* 0x000000473e00720b */ /* 0x000fe20003fce000 */
[----:B------:R-:W-:Y:S01]  /*5e10*/  FMUL R11, R40, R11 ;  /* 0x0000000b280b7220 */ /* 0x000fe20000400000 */
[----:B------:R-:W-:-:S02]  /*5e20*/  @!P3 FSEL R60, R60, R75, P1 ;  /* 0x0000004b3c3cb208 */ /* 0x000fc40000800000 */
[-C--:B------:R-:W-:Y:S01]  /*5e30*/  FSETP.GEU.AND P1, PT, R63, R64.reuse, PT ;  /* 0x000000403f00720b */ /* 0x080fe20003f2e000 */
[----:B------:R-:W-:Y:S01]  /*5e40*/  FFMA R35, R11, R67, R69 ;  /* 0x000000430b237223 */ /* 0x000fe20000000045 */
[----:B------:R-:W-:Y:S02]  /*5e50*/  FSEL R75, R62, R71, !P6 ;  /* 0x000000473e4b7208 */ /* 0x000fe40007000000 */
[C---:B------:R-:W-:Y:S02]  /*5e60*/  FSETP.NAN.AND P6, PT, R63.reuse, R63, PT ;  /* 0x0000003f3f00720b */ /* 0x040fe40003fc8000 */
[----:B------:R-:W-:Y:S02]  /*5e70*/  FSEL R10, R63, R64, !P1 ;  /* 0x000000403f0a7208 */ /* 0x000fe40004800000 */
[----:B------:R-:W-:Y:S02]  /*5e80*/  FSETP.GEU.AND P1, PT, R61, R35, PT ;  /* 0x000000233d00720b */ /* 0x000fe40003f2e000 */
[----:B------:R-:W-:-:S02]  /*5e90*/  @!P3 FSEL R63, R63, R10, P6 ;  /* 0x0000000a3f3fb208 */ /* 0x000fc40003000000 */
[C---:B------:R-:W-:Y:S02]  /*5ea0*/  FSETP.NAN.AND P6, PT, R61.reuse, R61, PT ;  /* 0x0000003d3d00720b */ /* 0x040fe40003fc8000 */
[C---:B------:R-:W-:Y:S02]  /*5eb0*/  FSEL R34, R61.reuse, R35, !P1 ;  /* 0x000000233d227208 */ /* 0x040fe40004800000 */
[----:B------:R-:W-:Y:S02]  /*5ec0*/  FSETP.NAN.AND P1, PT, R62, R62, PT ;  /* 0x0000003e3e00720b */ /* 0x000fe40003f28000 */
[----:B0-----:R-:W-:Y:S01]  /*5ed0*/  PRMT R8, R8, 0x5410, R9 ;  /* 0x0000541008087816 */ /* 0x001fe20000000009 */
[----:B------:R-:W-:Y:S01]  /*5ee0*/  IMAD.U32 R9, R68, 0x10000, RZ ;  /* 0x0001000044097824 */ /* 0x000fe200078e00ff */
[----:B------:R-:W-:Y:S02]  /*5ef0*/  @!P3 FSEL R61, R61, R34, P6 ;  /* 0x000000223d3db208 */ /* 0x000fe40003000000 */
[----:B------:R-:W-:Y:S01]  /*5f00*/  @!P3 FSEL R62, R62, R75, P1 ;  /* 0x0000004b3e3eb208 */ /* 0x000fe20000800000 */
[C---:B------:R-:W-:Y:S01]  /*5f10*/  IMAD.U32 R10, R8.reuse, 0x10000, RZ ;  /* 0x00010000080a7824 */ /* 0x040fe200078e00ff */
[----:B------:R-:W-:Y:S01]  /*5f20*/  PRMT R8, R8, 0x7632, R8 ;  /* 0x0000763208087816 */ /* 0x000fe20000000008 */
[----:B------:R-:W-:Y:S01]  /*5f30*/  FADD R9, -R20, R9 ;  /* 0x0000000914097221 */ /* 0x000fe20000000100 */
[----:B------:R-:W-:Y:S01]  /*5f40*/  FSETP.GT.AND P1, PT, R59, R71, PT ;  /* 0x000000473b00720b */ /* 0x000fe20003f24000 */
[----:B------:R-:W-:-:S03]  /*5f50*/  FADD R10, -R27, R10 ;  /* 0x0000000a1b0a7221 */ /* 0x000fc60000000100 */
[----:B------:R-:W-:Y:S01]  /*5f60*/  FSEL R70, R59, R71, P1 ;  /* 0x000000473b467208 */ /* 0x000fe20000800000 */
[----:B------:R-:W-:Y:S01]  /*5f70*/  FMUL R10, R47, R10 ;  /* 0x0000000a2f0a7220 */ /* 0x000fe20000400000 */
[----:B------:R-:W-:-:S03]  /*5f80*/  FSETP.NAN.AND P1, PT, R54, R54, PT ;  /* 0x000000363600720b */ /* 0x000fc60003f28000 */
[----:B------:R-:W-:Y:S01]  /*5f90*/  FFMA R34, R10, R67, R69 ;  /* 0x000000430a227223 */ /* 0x000fe20000000045 */
[----:B------:R-:W-:Y:S01]  /*5fa0*/  FMUL R10, R6, R9 ;  /* 0x00000009060a7220 */ /* 0x000fe20000400000 */
[----:B------:R-:W-:-:S03]  /*5fb0*/  IMAD.U32 R9, R8, 0x10000, RZ ;  /* 0x0001000008097824 */ /* 0x000fc600078e00ff */
[----:B------:R-:W-:Y:S01]  /*5fc0*/  FSETP.GEU.AND P6, PT, R54, R34, PT ;  /* 0x000000223600720b */ /* 0x000fe20003fce000 */
[----:B------:R-:W-:Y:S01]  /*5fd0*/  FADD R8, -R28, R9 ;  /* 0x000000091c087221 */ /* 0x000fe20000000100 */
[-CC-:B------:R-:W-:Y:S01]  /*5fe0*/  FFMA R68, R10, R67.reuse, R69.reuse ;  /* 0x000000430a447223 */ /* 0x180fe20000000045 */
[----:B------:R-:W-:Y:S02]  /*5ff0*/  F2FP.BF16.PACK_AB R9, R35, R64 ;  /* 0x000000402309723e */ /* 0x000fe400000010ff */
[----:B------:R-:W-:Y:S01]  /*6000*/  FMUL R8, R57, R8 ;  /* 0x0000000839087220 */ /* 0x000fe20000400000 */
[----:B------:R-:W-:Y:S02]  /*6010*/  FSEL R11, R54, R34, !P6 ;  /* 0x00000022360b7208 */ /* 0x000fe40007000000 */
[----:B------:R-:W-:Y:S01]  /*6020*/  FSETP.GEU.AND P6, PT, R55, R68, PT ;  /* 0x000000443700720b */ /* 0x000fe20003fce000 */
[----:B------:R-:W-:Y:S01]  /*6030*/  FFMA R67, R8, R67, R69 ;  /* 0x0000004308437223 */ /* 0x000fe20000000045 */
[----:B------:R-:W-:Y:S01]  /*6040*/  F2FP.BF16.PACK_AB R8, R66, R73 ;  /* 0x000000494208723e */ /* 0x000fe200000010ff */
[----:B------:R-:W-:Y:S01]  /*6050*/  STS.U16 [R30+0x1040], R9 ;  /* 0x001040091e007388 */ /* 0x000fe20000000400 */
[----:B------:R-:W-:-:S02]  /*6060*/  @!P3 FSEL R54, R54, R11, P1 ;  /* 0x0000000b3636b208 */ /* 0x000fc40000800000 */
[C---:B------:R-:W-:Y:S02]  /*6070*/  FSEL R10, R55.reuse, R68, !P6 ;  /* 0x00000044370a7208 */ /* 0x040fe40007000000 */
[----:B------:R-:W-:Y:S02]  /*6080*/  FSETP.NAN.AND P1, PT, R55, R55, PT ;  /* 0x000000373700720b */ /* 0x000fe40003f28000 */
[----:B------:R-:W-:Y:S02]  /*6090*/  F2FP.BF16.PACK_AB R71, R68, R71 ;  /* 0x000000474447723e */ /* 0x000fe400000010ff */
[C---:B------:R-:W-:Y:S02]  /*60a0*/  PRMT R11, R8.reuse, 0x7610, R11 ;  /* 0x00007610080b7816 */ /* 0x040fe4000000000b */
[----:B------:R-:W-:Y:S01]  /*60b0*/  PRMT R69, R8, 0x7632, R69 ;  /* 0x0000763208457816 */ /* 0x000fe20000000045 */
[----:B------:R0:W-:Y:S01]  /*60c0*/  STS.U16 [R30], R71 ;  /* 0x000000471e007388 */ /* 0x0001e20000000400 */
[----:B------:R-:W-:-:S02]  /*60d0*/  F2FP.BF16.PACK_AB R8, R67, R34 ;  /* 0x000000224308723e */ /* 0x000fc400000010ff */
[----:B------:R-:W-:Y:S01]  /*60e0*/  @!P3 FSEL R55, R55, R10, P1 ;  /* 0x0000000a3737b208 */ /* 0x000fe20000800000 */
[----:B------:R-:W-:Y:S01]  /*60f0*/  STS.U16 [R30+0x820], R11 ;  /* 0x0008200b1e007388 */ /* 0x000fe20000000400 */
[----:B------:R-:W-:Y:S02]  /*6100*/  PRMT R10, R71, 0x7632, R10 ;  /* 0x00007632470a7816 */ /* 0x000fe4000000000a */
[----:B------:R-:W-:Y:S01]  /*6110*/  PRMT R72, R9, 0x7632, R72 ;  /* 0x0000763209487816 */ /* 0x000fe20000000048 */
[----:B------:R1:W-:Y:S01]  /*6120*/  STS.U16 [R30+0xc30], R69 ;  /* 0x000c30451e007388 */ /* 0x0003e20000000400 */
[C---:B------:R-:W-:Y:S02]  /*6130*/  PRMT R74, R8.reuse, 0x7610, R74 ;  /* 0x00007610084a7816 */ /* 0x040fe4000000004a */
[----:B0-----:R-:W-:Y:S01]  /*6140*/  PRMT R71, R8, 0x7632, R71 ;  /* 0x0000763208477816 */ /* 0x001fe20000000047 */
[----:B------:R-:W-:Y:S01]  /*6150*/  STS.U16 [R30+0x410], R10 ;  /* 0x0004100a1e007388 */ /* 0x000fe20000000400 */
[----:B------:R-:W-:-:S02]  /*6160*/  FSETP.GT.AND P1, PT, R51, R34, PT ;  /* 0x000000223300720b */ /* 0x000fc40003f24000 */
[----:B------:R-:W-:Y:S01]  /*6170*/  FSETP.NAN.AND P6, PT, R59, R59, PT ;  /* 0x0000003b3b00720b */ /* 0x000fe20003fc8000 */
[----:B------:R-:W-:Y:S01]  /*6180*/  STS.U16 [R30+0x1450], R72 ;  /* 0x001450481e007388 */ /* 0x000fe20000000400 */
[----:B------:R-:W-:Y:S02]  /*6190*/  FSEL R34, R51, R34, P1 ;  /* 0x0000002233227208 */ /* 0x000fe40000800000 */
[-C--:B------:R-:W-:Y:S01]  /*61a0*/  FSETP.GT.AND P1, PT, R49, R73.reuse, PT ;  /* 0x000000493100720b */ /* 0x080fe20003f24000 */
[----:B------:R-:W-:Y:S01]  /*61b0*/  STS.U16 [R30+0x1860], R74 ;  /* 0x0018604a1e007388 */ /* 0x000fe20000000400 */
[----:B------:R-:W-:Y:S02]  /*61c0*/  @!P3 FSEL R59, R59, R70, P6 ;  /* 0x000000463b3bb208 */ /* 0x000fe40003000000 */
[C---:B------:R-:W-:Y:S01]  /*61d0*/  FSEL R70, R49.reuse, R73, P1 ;  /* 0x0000004931467208 */ /* 0x040fe20000800000 */
[----:B------:R-:W-:Y:S04]  /*61e0*/  STS.U16 [R30+0x1c70], R71 ;  /* 0x001c70471e007388 */ /* 0x000fe80000000400 */
[----:B------:R-:W-:Y:S01]  /*61f0*/  BAR.SYNC.DEFER_BLOCKING 0x0 ;  /* 0x0000000000007b1d */ /* 0x000fe20000010000 */
[----:B------:R-:W-:-:S02]  /*6200*/  FSETP.NAN.AND P1, PT, R49, R49, PT ;  /* 0x000000313100720b */ /* 0x000fc40003f28000 */
[----:B------:R-:W-:Y:S02]  /*6210*/  FSETP.GT.AND P6, PT, R53, R66, PT ;  /* 0x000000423500720b */ /* 0x000fe40003fc4000 */
[----:B------:R-:W-:Y:S02]  /*6220*/  @!P3 FSEL R49, R49, R70, P1 ;  /* 0x000000463131b208 */ /* 0x000fe40000800000 */
[C---:B------:R-:W-:Y:S02]  /*6230*/  FSEL R66, R53.reuse, R66, P6 ;  /* 0x0000004235427208 */ /* 0x040fe40003000000 */
[C---:B------:R-:W-:Y:S02]  /*6240*/  FSETP.NAN.AND P1, PT, R53.reuse, R53, PT ;  /* 0x000000353500720b */ /* 0x040fe40003f28000 */
[----:B------:R-:W-:Y:S02]  /*6250*/  FSETP.GT.AND P6, PT, R52, R64, PT ;  /* 0x000000403400720b */ /* 0x000fe40003fc4000 */
[----:B------:R-:W-:-:S02]  /*6260*/  @!P3 FSEL R53, R53, R66, P1 ;  /* 0x000000423535b208 */ /* 0x000fc40000800000 */
[C---:B-1----:R-:W-:Y:S02]  /*6270*/  FSEL R69, R52.reuse, R64, P6 ;  /* 0x0000004034457208 */ /* 0x042fe40003000000 */
[----:B------:R-:W-:Y:S02]  /*6280*/  FSETP.NAN.AND P1, PT, R52, R52, PT ;  /* 0x000000343400720b */ /* 0x000fe40003f28000 */
[----:B------:R-:W-:Y:S02]  /*6290*/  FSETP.GT.AND P6, PT, R50, R35, PT ;  /* 0x000000233200720b */ /* 0x000fe40003fc4000 */
[----:B------:R-:W-:Y:S02]  /*62a0*/  @!P3 FSEL R52, R52, R69, P1 ;  /* 0x000000453434b208 */ /* 0x000fe40000800000 */
[C---:B------:R-:W-:Y:S01]  /*62b0*/  FSEL R35, R50.reuse, R35, P6 ;  /* 0x0000002332237208 */ /* 0x040fe20003000000 */
[----:B------:R-:W0:Y:S01]  /*62c0*/  LDS.128 R8, [R36] ;  /* 0x0000000024087984 */ /* 0x000e220000000c00 */
[----:B------:R-:W-:-:S02]  /*62d0*/  FSETP.NAN.AND P1, PT, R50, R50, PT ;  /* 0x000000323200720b */ /* 0x000fc40003f28000 */
[-C--:B------:R-:W-:Y:S02]  /*62e0*/  FSETP.GT.AND P6, PT, R58, R68.reuse, PT ;  /* 0x000000443a00720b */ /* 0x080fe40003fc4000 */
[----:B------:R-:W-:Y:S02]  /*62f0*/  @!P3 FSEL R50, R50, R35, P1 ;  /* 0x000000233232b208 */ /* 0x000fe40000800000 */
[C---:B------:R-:W-:Y:S02]  /*6300*/  FSEL R35, R58.reuse, R68, P6 ;  /* 0x000000443a237208 */ /* 0x040fe40003000000 */
[C---:B------:R-:W-:Y:S02]  /*6310*/  FSETP.NAN.AND P1, PT, R58.reuse, R58, PT ;  /* 0x0000003a3a00720b */ /* 0x040fe40003f28000 */
[----:B------:R-:W-:Y:S02]  /*6320*/  FSETP.NAN.AND P6, PT, R51, R51, PT ;  /* 0x000000333300720b */ /* 0x000fe40003fc8000 */
[----:B------:R-:W-:-:S02]  /*6330*/  @!P3 FSEL R58, R58, R35, P1 ;  /* 0x000000233a3ab208 */ /* 0x000fc40000800000 */
[CC--:B------:R-:W-:Y:S02]  /*6340*/  FSETP.GT.AND P1, PT, R44.reuse, R67.reuse, PT ;  /* 0x000000432c00720b */ /* 0x0c0fe40003f24000 */
[----:B------:R-:W-:Y:S01]  /*6350*/  @!P3 FSEL R51, R51, R34, P6 ;  /* 0x000000223333b208 */ /* 0x000fe20003000000 */
[----:B------:R-:W-:Y:S01]  /*6360*/  IMAD.WIDE R34, R65, R26, c[0x0][0x1a8] ;  /* 0x00006a0041227625 */ /* 0x000fe200078e021a */
[-C--:B------:R-:W-:Y:S02]  /*6370*/  FSEL R65, R44, R67.reuse, P1 ;  /* 0x000000432c417208 */ /* 0x080fe40000800000 */
[-C--:B------:R-:W-:Y:S02]  /*6380*/  FSETP.GEU.AND P1, PT, R42, R67.reuse, PT ;  /* 0x000000432a00720b */ /* 0x080fe40003f2e000 */
[----:B------:R-:W-:Y:S02]  /*6390*/  FSETP.NAN.AND P6, PT, R44, R44, PT ;  /* 0x0000002c2c00720b */ /* 0x000fe40003fc8000 */
[----:B------:R-:W-:-:S02]  /*63a0*/  FSEL R67, R42, R67, !P1 ;  /* 0x000000432a437208 */ /* 0x000fc40004800000 */
[----:B------:R-:W-:Y:S02]  /*63b0*/  IADD3 R48, P1, R48, 0x200, RZ ;  /* 0x0000020030307810 */ /* 0x000fe40007f3e0ff */
[----:B------:R-:W-:Y:S02]  /*63c0*/  @!P3 FSEL R44, R44, R65, P6 ;  /* 0x000000412c2cb208 */ /* 0x000fe40003000000 */
[----:B------:R-:W-:Y:S01]  /*63d0*/  FSETP.NAN.AND P6, PT, R42, R42, PT ;  /* 0x0000002a2a00720b */ /* 0x000fe20003fc8000 */
[----:B------:R-:W-:Y:S01]  /*63e0*/  IMAD.X R46, RZ, RZ, R46, P1 ;  /* 0x000000ffff2e7224 */ /* 0x000fe200008e062e */
[----:B------:R-:W-:Y:S02]  /*63f0*/  ISETP.GE.U32.AND P1, PT, R48, 0xc00, PT ;  /* 0x00000c003000780c */ /* 0x000fe40003f26070 */
[----:B------:R-:W-:Y:S02]  /*6400*/  @!P3 FSEL R42, R42, R67, P6 ;  /* 0x000000432a2ab208 */ /* 0x000fe40003000000 */
[----:B------:R-:W-:-:S02]  /*6410*/  ISETP.GE.U32.AND.EX P1, PT, R46, RZ, PT, P1 ;  /* 0x000000ff2e00720c */ /* 0x000fc40003f26110 */
[----:B------:R-:W-:Y:S01]  /*6420*/  IADD3 R2, P6, R2, 0x400, RZ ;  /* 0x0000040002027810 */ /* 0x000fe20007fde0ff */
[----:B0-----:R0:W-:Y:S04]  /*6430*/  @!P2 STG.E.128 [R34.64], R8 ;  /* 0x000000082200a986 */ /* 0x0011e8000c101d04 */
[----:B------:R-:W-:Y:S01]  /*6440*/  IMAD.X R43, RZ, RZ, R43, P6 ;  /* 0x000000ffff2b7224 */ /* 0x000fe200030e062b */
[----:B------:R-:W-:-:S05]  /*6450*/  IADD3 R12, P6, R12, 0x800, RZ ;  /* 0x000008000c0c7810 */ /* 0x000fca0007fde0ff */
[----:B------:R-:W-:Y:S01]  /*6460*/  IMAD.X R13, RZ, RZ, R13, P6 ;  /* 0x000000ffff0d7224 */ /* 0x000fe200030e060d */
[----:B------:R-:W-:Y:S05]  /*6470*/  @!P1 BRA `(.L_x_3) ;  /* 0xfffff4d000009947 */ /* 0x000fea000383ffff */
[----:B------:R-:W1:Y:S01]  /*6480*/  SHFL.BFLY PT, R5, R62, 0x10, 0x1f ;  /* 0x0e001f003e057f89 */ /* 0x000e6200000e0000 */
[----:B------:R-:W-:-:S03]  /*6490*/  FSETP.NAN.AND P1, PT, R62, R62, PT ;  /* 0x0000003e3e00720b */ /* 0x000fc60003f28000 */
[----:B0-----:R-:W0:Y:S04]  /*64a0*/  SHFL.BFLY PT, R8, R55, 0x10, 0x1f ;  /* 0x0e001f0037087f89 */ /* 0x001e2800000e0000 */
[----:B------:R-:W2:Y:S04]  /*64b0*/  SHFL.BFLY PT, R9, R56, 0x10, 0x1f ;  /* 0x0e001f0038097f89 */ /* 0x000ea800000e0000 */
[----:B------:R-:W-:Y:S04]  /*64c0*/  SHFL.BFLY PT, R11, R60, 0x10, 0x1f ;  /* 0x0e001f003c0b7f89 */ /* 0x000fe800000e0000 */
[----:B------:R-:W-:Y:S04]  /*64d0*/  SHFL.BFLY PT, R12, R63, 0x10, 0x1f ;  /* 0x0e001f003f0c7f89 */ /* 0x000fe800000e0000 */
[----:B------:R-:W-:Y:S04]  /*64e0*/  SHFL.BFLY PT, R16, R61, 0x10, 0x1f ;  /* 0x0e001f003d107f89 */ /* 0x000fe800000e0000 */
[----:B------:R-:W-:Y:S01]  /*64f0*/  BAR.SYNC.DEFER_BLOCKING 0x0 ;  /* 0x0000000000007b1d */ /* 0x000fe20000010000 */
[----:B-1----:R-:W-:-:S04]  /*6500*/  FSETP.GEU.AND P3, PT, R62, R5, PT ;  /* 0x000000053e00720b */ /* 0x002fc80003f6e000 */
[C---:B------:R-:W-:Y:S01]  /*6510*/  FSEL R5, R62.reuse, R5, !P3 ;  /* 0x000000053e057208 */ /* 0x040fe20005800000 */
[----:B------:R-:W-:Y:S01]  /*6520*/  SHFL.BFLY PT, R19, R54, 0x10, 0x1f ;  /* 0x0e001f0036137f89 */ /* 0x000fe200000e0000 */
[CC--:B0-----:R-:W-:Y:S02]  /*6530*/  FSETP.GEU.AND P3, PT, R55.reuse, R8.reuse, PT ;  /* 0x000000083700720b */ /* 0x0c1fe40003f6e000 */
[----:B------:R-:W-:Y:S01]  /*6540*/  FSEL R5, R62, R5, P1 ;  /* 0x000000053e057208 */ /* 0x000fe20000800000 */
[----:B------:R-:W-:Y:S01]  /*6550*/  SHFL.BFLY PT, R21, R42, 0x10, 0x1f ;  /* 0x0e001f002a157f89 */ /* 0x000fe200000e0000 */
[C---:B------:R-:W-:Y:S02]  /*6560*/  FSETP.NAN.AND P1, PT, R55.reuse, R55, PT ;  /* 0x000000373700720b */ /* 0x040fe40003f28000 */
[----:B------:R-:W-:Y:S01]  /*6570*/  FSEL R8, R55, R8, !P3 ;  /* 0x0000000837087208 */ /* 0x000fe20005800000 */
[----:B------:R-:W0:Y:S01]  /*6580*/  SHFL.BFLY PT, R6, R5, 0x8, 0x1f ;  /* 0x0d001f0005067f89 */ /* 0x000e2200000e0000 */
[----:B--2---:R-:W-:-:S02]  /*6590*/  FSETP.GEU.AND P3, PT, R56, R9, PT ;  /* 0x000000093800720b */ /* 0x004fc40003f6e000 */
[----:B------:R-:W-:Y:S02]  /*65a0*/  FSEL R8, R55, R8, P1 ;  /* 0x0000000837087208 */ /* 0x000fe40000800000 */
[C---:B------:R-:W-:Y:S02]  /*65b0*/  FSETP.NAN.AND P1, PT, R56.reuse, R56, PT ;  /* 0x000000383800720b */ /* 0x040fe40003f28000 */
[C---:B------:R-:W-:Y:S01]  /*65c0*/  FSEL R9, R56.reuse, R9, !P3 ;  /* 0x0000000938097208 */ /* 0x040fe20005800000 */
[----:B------:R-:W1:Y:S03]  /*65d0*/  SHFL.BFLY PT, R7, R8, 0x8, 0x1f ;  /* 0x0d001f0008077f89 */ /* 0x000e6600000e0000 */
[----:B------:R-:W-:Y:S02]  /*65e0*/  FSEL R9, R56, R9, P1 ;  /* 0x0000000938097208 */ /* 0x000fe40000800000 */
[----:B------:R-:W-:-:S03]  /*65f0*/  FSETP.NAN.AND P1, PT, R5, R5, PT ;  /* 0x000000050500720b */ /* 0x000fc60003f28000 */
[----:B------:R-:W2:Y:S01]  /*6600*/  SHFL.BFLY PT, R10, R9, 0x8, 0x1f ;  /* 0x0d001f00090a7f89 */ /* 0x000ea200000e0000 */
[----:B0-----:R-:W-:Y:S02]  /*6610*/  FSETP.GEU.AND P3, PT, R5, R6, PT ;  /* 0x000000060500720b */ /* 0x001fe40003f6e000 */
[----:B-1----:R-:W-:-:S11]  /*6620*/  FSETP.GEU.AND P6, PT, R8, R7, PT ;  /* 0x000000070800720b */ /* 0x002fd60003fce000 */
[----:B------:R-:W-:Y:S02]  /*6630*/  @P3 FSEL R5, R5, R6, P1 ;  /* 0x0000000605053208 */ /* 0x000fe40000800000 */
[C---:B------:R-:W-:Y:S02]  /*6640*/  FSETP.NAN.AND P3, PT, R8.reuse, R8, PT ;  /* 0x000000080800720b */ /* 0x040fe40003f68000 */
[C---:B--2---:R-:W-:Y:S01]  /*6650*/  FSETP.GEU.AND P1, PT, R9.reuse, R10, PT ;  /* 0x0000000a0900720b */ /* 0x044fe20003f2e000 */
[----:B------:R-:W0:Y:S01]  /*6660*/  SHFL.BFLY PT, R6, R5, 0x4, 0x1f ;  /* 0x0c801f0005067f89 */ /* 0x000e2200000e0000 */
[----:B------:R-:W-:Y:S02]  /*6670*/  @P6 FSEL R8, R8, R7, P3 ;  /* 0x0000000708086208 */ /* 0x000fe40001800000 */
[----:B------:R-:W-:-:S03]  /*6680*/  FSETP.NAN.AND P3, PT, R9, R9, PT ;  /* 0x000000090900720b */ /* 0x000fc60003f68000 */
[----:B------:R-:W1:Y:S06]  /*6690*/  SHFL.BFLY PT, R7, R8, 0x4, 0x1f ;  /* 0x0c801f0008077f89 */ /* 0x000e6c00000e0000 */
[----:B------:R-:W-:Y:S02]  /*66a0*/  @P1 FSEL R9, R9, R10, P3 ;  /* 0x0000000a09091208 */ /* 0x000fe40001800000 */
        /* <DEDUP_REMOVED lines=9> */
[----:B------:R-:W-:Y:S02]  /*6740*/  FSETP.NAN.AND P3, PT, R9, R9, PT ;  /* 0x000000090900720b */ /* 0x000fe40003f68000 */
[CC--:B------:R-:W-:Y:S01]  /*6750*/  FSETP.GEU.AND P6, PT, R60.reuse, R11.reuse, PT ;  /* 0x0000000b3c00720b */ /* 0x0c0fe20003fce000 */
[----:B------:R-:W1:Y:S03]  /*6760*/  SHFL.BFLY PT, R7, R8, 0x2, 0x1f ;  /* 0x0c401f0008077f89 */ /* 0x000e6600000e0000 */
[----:B------:R-:W-:-:S03]  /*6770*/  FSEL R11, R60, R11, !P6 ;  /* 0x0000000b3c0b7208 */ /* 0x000fc60007000000 */
[----:B------:R-:W-:Y:S02]  /*6780*/  @P1 FSEL R9, R9, R10, P3 ;  /* 0x0000000a09091208 */ /* 0x000fe40001800000 */
[C---:B------:R-:W-:Y:S02]  /*6790*/  FSETP.NAN.AND P3, PT, R60.reuse, R60, PT ;  /* 0x0000003c3c00720b */ /* 0x040fe40003f68000 */
[----:B------:R-:W-:Y:S01]  /*67a0*/  FSETP.NAN.AND P6, PT, R5, R5, PT ;  /* 0x000000050500720b */ /* 0x000fe20003fc8000 */
[----:B------:R-:W2:Y:S01]  /*67b0*/  SHFL.BFLY PT, R10, R9, 0x2, 0x1f ;  /* 0x0c401f00090a7f89 */ /* 0x000ea200000e0000 */
[----:B------:R-:W-:Y:S02]  /*67c0*/  FSEL R11, R60, R11, P3 ;  /* 0x0000000b3c0b7208 */ /* 0x000fe40001800000 */
[----:B------:R-:W-:Y:S02]  /*67d0*/  FSETP.GEU.AND P3, PT, R63, R12, PT ;  /* 0x0000000c3f00720b */ /* 0x000fe40003f6e000 */
[----:B0-----:R-:W-:-:S02]  /*67e0*/  FSETP.GEU.AND P1, PT, R5, R6, PT ;  /* 0x000000060500720b */ /* 0x001fc40003f2e000 */
[----:B------:R-:W-:Y:S02]  /*67f0*/  FSEL R12, R63, R12, !P3 ;  /* 0x0000000c3f0c7208 */ /* 0x000fe40005800000 */
[----:B-1----:R-:W-:-:S09]  /*6800*/  FSETP.GEU.AND P3, PT, R8, R7, PT ;  /* 0x000000070800720b */ /* 0x002fd20003f6e000 */
[----:B------:R-:W-:Y:S02]  /*6810*/  @P1 FSEL R5, R5, R6, P6 ;  /* 0x0000000605051208 */ /* 0x000fe40003000000 */
[----:B------:R-:W-:Y:S01]  /*6820*/  FSETP.NAN.AND P1, PT, R63, R63, PT ;  /* 0x0000003f3f00720b */ /* 0x000fe20003f28000 */
[----:B------:R-:W0:Y:S01]  /*6830*/  SHFL.BFLY PT, R6, R11, 0x8, 0x1f ;  /* 0x0d001f000b067f89 */ /* 0x000e2200000e0000 */
[----:B------:R-:W-:Y:S02]  /*6840*/  FSETP.GEU.AND P6, PT, R61, R16, PT ;  /* 0x000000103d00720b */ /* 0x000fe40003fce000 */
[----:B------:R-:W-:Y:S02]  /*6850*/  FSEL R12, R63, R12, P1 ;  /* 0x0000000c3f0c7208 */ /* 0x000fe40000800000 */
[C---:B------:R-:W-:Y:S02]  /*6860*/  FSETP.NAN.AND P1, PT, R61.reuse, R61, PT ;  /* 0x0000003d3d00720b */ /* 0x040fe40003f28000 */
[----:B------:R-:W-:Y:S01]  /*6870*/  FSEL R16, R61, R16, !P6 ;  /* 0x000000103d107208 */ /* 0x000fe20007000000 */
[----:B------:R-:W1:Y:S01]  /*6880*/  SHFL.BFLY PT, R13, R12, 0x8, 0x1f ;  /* 0x0d001f000c0d7f89 */ /* 0x000e6200000e0000 */
[----:B------:R-:W-:-:S02]  /*6890*/  FSETP.NAN.AND P6, PT, R8, R8, PT ;  /* 0x000000080800720b */ /* 0x000fc40003fc8000 */
[----:B------:R-:W-:Y:S02]  /*68a0*/  FSEL R16, R61, R16, P1 ;  /* 0x000000103d107208 */ /* 0x000fe40000800000 */
[----:B------:R-:W-:Y:S02]  /*68b0*/  FSETP.GEU.AND P1, PT, R54, R19, PT ;  /* 0x000000133600720b */ /* 0x000fe40003f2e000 */
[----:B------:R-:W-:Y:S02]  /*68c0*/  @P3 FSEL R8, R8, R7, P6 ;  /* 0x0000000708083208 */ /* 0x000fe40003000000 */
[C---:B------:R-:W-:Y:S02]  /*68d0*/  FSETP.NAN.AND P3, PT, R54.reuse, R54, PT ;  /* 0x000000363600720b */ /* 0x040fe40003f68000 */
[----:B------:R-:W-:Y:S02]  /*68e0*/  FSEL R7, R54, R19, !P1 ;  /* 0x0000001336077208 */ /* 0x000fe40004800000 */
[----:B------:R-:W3:Y:S01]  /*68f0*/  SHFL.BFLY PT, R19, R16, 0x8, 0x1f ;  /* 0x0d001f0010137f89 */ /* 0x000ee200000e0000 */
[----:B------:R-:W-:-:S02]  /*6900*/  FSETP.GEU.AND P6, PT, R42, R21, PT ;  /* 0x000000152a00720b */ /* 0x000fc40003fce000 */
[----:B--2---:R-:W-:Y:S02]  /*6910*/  FSETP.GEU.AND P1, PT, R9, R10, PT ;  /* 0x0000000a0900720b */ /* 0x004fe40003f2e000 */
[----:B------:R-:W-:Y:S02]  /*6920*/  FSEL R54, R54, R7, P3 ;  /* 0x0000000736367208 */ /* 0x000fe40001800000 */
[C---:B------:R-:W-:Y:S02]  /*6930*/  FSETP.NAN.AND P3, PT, R42.reuse, R42, PT ;  /* 0x0000002a2a00720b */ /* 0x040fe40003f68000 */
[C---:B------:R-:W-:Y:S02]  /*6940*/  FSEL R7, R42.reuse, R21, !P6 ;  /* 0x000000152a077208 */ /* 0x040fe40007000000 */
[----:B------:R-:W2:Y:S01]  /*6950*/  SHFL.BFLY PT, R21, R54, 0x8, 0x1f ;  /* 0x0d001f0036157f89 */ /* 0x000ea200000e0000 */
[----:B0-----:R-:W-:Y:S02]  /*6960*/  FSETP.GEU.AND P6, PT, R11, R6, PT ;  /* 0x000000060b00720b */ /* 0x001fe40003fce000 */
[----:B------:R-:W-:-:S02]  /*6970*/  FSEL R42, R42, R7, P3 ;  /* 0x000000072a2a7208 */ /* 0x000fc40001800000 */
[----:B------:R-:W-:-:S03]  /*6980*/  FSETP.NAN.AND P3, PT, R9, R9, PT ;  /* 0x000000090900720b */ /* 0x000fc60003f68000 */
[----:B------:R-:W0:Y:S01]  /*6990*/  SHFL.BFLY PT, R23, R42, 0x8, 0x1f ;  /* 0x0d001f002a177f89 */ /* 0x000e2200000e0000 */
[----:B------:R-:W-:Y:S02]  /*69a0*/  @P1 FSEL R9, R9, R10, P3 ;  /* 0x0000000a09091208 */ /* 0x000fe40001800000 */
[C---:B-1----:R-:W-:Y:S02]  /*69b0*/  FSETP.GEU.AND P1, PT, R12.reuse, R13, PT ;  /* 0x0000000d0c00720b */ /* 0x042fe40003f2e000 */
[C---:B------:R-:W-:Y:S01]  /*69c0*/  FSETP.NAN.AND P3, PT, R11.reuse, R11, PT ;  /* 0x0000000b0b00720b */ /* 0x040fe20003f68000 */
[----:B------:R-:W-:Y:S03]  /*69d0*/  SHFL.BFLY PT, R10, R9, 0x1, 0x1f ;  /* 0x0c201f00090a7f89 */ /* 0x000fe600000e0000 */
[----:B------:R-:W-:Y:S02]  /*69e0*/  @P6 FSEL R11, R11, R6, P3 ;  /* 0x000000060b0b6208 */ /* 0x000fe40001800000 */
[----:B------:R-:W-:-:S02]  /*69f0*/  FSETP.NAN.AND P6, PT, R12, R12, PT ;  /* 0x0000000c0c00720b */ /* 0x000fc40003fc8000 */
[----:B---3--:R-:W-:Y:S01]  /*6a00*/  FSETP.GEU.AND P3, PT, R16, R19, PT ;  /* 0x000000131000720b */ /* 0x008fe20003f6e000 */
[----:B------:R-:W1:Y:S02]  /*6a10*/  SHFL.BFLY PT, R6, R11, 0x4, 0x1f ;  /* 0x0c801f000b067f89 */ /* 0x000e6400000e0000 */
[----:B------:R-:W-:Y:S02]  /*6a20*/  @P1 FSEL R12, R12, R13, P6 ;  /* 0x0000000d0c0c1208 */ /* 0x000fe40003000000 */
[----:B--2---:R-:W-:Y:S02]  /*6a30*/  FSETP.GEU.AND P1, PT, R54, R21, PT ;  /* 0x000000153600720b */ /* 0x004fe40003f2e000 */
[C---:B------:R-:W-:Y:S01]  /*6a40*/  FSETP.NAN.AND P6, PT, R16.reuse, R16, PT ;  /* 0x000000101000720b */ /* 0x040fe20003fc8000 */
[----:B------:R-:W2:Y:S05]  /*6a50*/  SHFL.BFLY PT, R7, R12, 0x4, 0x1f ;  /* 0x0c801f000c077f89 */ /* 0x000eaa00000e0000 */
[----:B------:R-:W-:-:S02]  /*6a60*/  @P3 FSEL R16, R16, R19, P6 ;  /* 0x0000001310103208 */ /* 0x000fc40003000000 */
[----:B0-----:R-:W-:Y:S02]  /*6a70*/  FSETP.GEU.AND P6, PT, R42, R23, PT ;  /* 0x000000172a00720b */ /* 0x001fe40003fce000 */
[C---:B------:R-:W-:Y:S01]  /*6a80*/  FSETP.NAN.AND P3, PT, R54.reuse, R54, PT ;  /* 0x000000363600720b */ /* 0x040fe20003f68000 */
[----:B------:R-:W0:Y:S03]  /*6a90*/  SHFL.BFLY PT, R13, R16, 0x4, 0x1f ;  /* 0x0c801f00100d7f89 */ /* 0x000e2600000e0000 */
[----:B------:R-:W-:Y:S02]  /*6aa0*/  @P1 FSEL R54, R54, R21, P3 ;  /* 0x0000001536361208 */ /* 0x000fe40001800000 */
[C---:B------:R-:W-:Y:S02]  /*6ab0*/  FSETP.NAN.AND P1, PT, R42.reuse, R42, PT ;  /* 0x0000002a2a00720b */ /* 0x040fe40003f28000 */
[----:B-1----:R-:W-:Y:S01]  /*6ac0*/  FSETP.GEU.AND P3, PT, R11, R6, PT ;  /* 0x000000060b00720b */ /* 0x002fe20003f6e000 */
[----:B------:R-:W1:Y:S02]  /*6ad0*/  SHFL.BFLY PT, R19, R54, 0x4, 0x1f ;  /* 0x0c801f0036137f89 */ /* 0x000e6400000e0000 */
[----:B------:R-:W-:-:S02]  /*6ae0*/  @P6 FSEL R42, R42, R23, P1 ;  /* 0x000000172a2a6208 */ /* 0x000fc40000800000 */
[C---:B------:R-:W-:Y:S02]  /*6af0*/  FSETP.NAN.AND P6, PT, R11.reuse, R11, PT ;  /* 0x0000000b0b00720b */ /* 0x040fe40003fc8000 */
[C---:B--2---:R-:W-:Y:S01]  /*6b00*/  FSETP.GEU.AND P1, PT, R12.reuse, R7, PT ;  /* 0x000000070c00720b */ /* 0x044fe20003f2e000 */
[----:B------:R-:W2:Y:S05]  /*6b10*/  SHFL.BFLY PT, R21, R42, 0x4, 0x1f ;  /* 0x0c801f002a157f89 */ /* 0x000eaa00000e0000 */
[----:B------:R-:W-:Y:S02]  /*6b20*/  @P3 FSEL R11, R11, R6, P6 ;  /* 0x000000060b0b3208 */ /* 0x000fe40003000000 */
[----:B------:R-:W-:-:S02]  /*6b30*/  FSETP.NAN.AND P6, PT, R12, R12, PT ;  /* 0x0000000c0c00720b */ /* 0x000fc40003fc8000 */
[----:B0-----:R-:W-:Y:S01]  /*6b40*/  FSETP.GEU.AND P3, PT, R16, R13, PT ;  /* 0x0000000d1000720b */ /* 0x001fe20003f6e000 */
[----:B------:R-:W0:Y:S02]  /*6b50*/  SHFL.BFLY PT, R6, R11, 0x2, 0x1f ;  /* 0x0c401f000b067f89 */ /* 0x000e2400000e0000 */
[----:B------:R-:W-:Y:S02]  /*6b60*/  @P1 FSEL R12, R12, R7, P6 ;  /* 0x000000070c0c1208 */ /* 0x000fe40003000000 */
[----:B------:R-:W-:-:S03]  /*6b70*/  FSETP.NAN.AND P6, PT, R16, R16, PT ;  /* 0x000000101000720b */ /* 0x000fc60003fc8000 */
[----:B------:R-:W3:Y:S01]  /*6b80*/  SHFL.BFLY PT, R7, R12, 0x2, 0x1f ;  /* 0x0c401f000c077f89 */ /* 0x000ee200000e0000 */
[----:B-1----:R-:W-:-:S04]  /*6b90*/  FSETP.GEU.AND P1, PT, R54, R19, PT ;  /* 0x000000133600720b */ /* 0x002fc80003f2e000 */
[----:B------:R-:W-:Y:S02]  /*6ba0*/  @P3 FSEL R16, R16, R13, P6 ;  /* 0x0000000d10103208 */ /* 0x000fe40003000000 */
[----:B--2---:R-:W-:Y:S02]  /*6bb0*/  FSETP.GEU.AND P6, PT, R42, R21, PT ;  /* 0x000000152a00720b */ /* 0x004fe40003fce000 */
[C---:B------:R-:W-:Y:S01]  /*6bc0*/  FSETP.NAN.AND P3, PT, R54.reuse, R54, PT ;  /* 0x000000363600720b */ /* 0x040fe20003f68000 */
[----:B------:R-:W1:Y:S04]  /*6bd0*/  SHFL.BFLY PT, R13, R16, 0x2, 0x1f ;  /* 0x0c401f00100d7f89 */ /* 0x000e6800000e0000 */
[----:B------:R-:W-:Y:S02]  /*6be0*/  @P1 FSEL R54, R54, R19, P3 ;  /* 0x0000001336361208 */ /* 0x000fe40001800000 */
[----:B------:R-:W-:-:S02]  /*6bf0*/  FSETP.NAN.AND P1, PT, R42, R42, PT ;  /* 0x0000002a2a00720b */ /* 0x000fc40003f28000 */
[CC--:B0-----:R-:W-:Y:S01]  /*6c00*/  FSETP.GEU.AND P3, PT, R11.reuse, R6.reuse, PT ;  /* 0x000000060b00720b */ /* 0x0c1fe20003f6e000 */
[----:B------:R-:W0:Y:S01]  /*6c10*/  SHFL.BFLY PT, R19, R54, 0x2, 0x1f ;  /* 0x0c401f0036137f89 */ /* 0x000e2200000e0000 */
[----:B------:R-:W-:Y:S02]  /*6c20*/  @P6 FSEL R42, R42, R21, P1 ;  /* 0x000000152a2a6208 */ /* 0x000fe40000800000 */
[C---:B------:R-:W-:Y:S02]  /*6c30*/  FSETP.NAN.AND P6, PT, R11.reuse, R11, PT ;  /* 0x0000000b0b00720b */ /* 0x040fe40003fc8000 */
[----:B---3--:R-:W-:Y:S01]  /*6c40*/  FSETP.GEU.AND P1, PT, R12, R7, PT ;  /* 0x000000070c00720b */ /* 0x008fe20003f2e000 */
[----:B------:R-:W2:Y:S06]  /*6c50*/  SHFL.BFLY PT, R21, R42, 0x2, 0x1f ;  /* 0x0c401f002a157f89 */ /* 0x000eac00000e0000 */
[----:B------:R-:W-:-:S02]  /*6c60*/  @P3 FSEL R11, R11, R6, P6 ;  /* 0x000000060b0b3208 */ /* 0x000fc40003000000 */
[----:B------:R-:W-:Y:S01]  /*6c70*/  FSETP.NAN.AND P6, PT, R12, R12, PT ;  /* 0x0000000c0c00720b */ /* 0x000fe20003fc8000 */
[----:B------:R-:W3:Y:S01]  /*6c80*/  SHFL.BFLY PT, R6, R5, 0x1, 0x1f ;  /* 0x0c201f0005067f89 */ /* 0x000ee200000e0000 */
[----:B-1----:R-:W-:Y:S02]  /*6c90*/  FSETP.GEU.AND P3, PT, R16, R13, PT ;  /* 0x0000000d1000720b */ /* 0x002fe40003f6e000 */
[----:B------:R-:W-:Y:S01]  /*6ca0*/  @P1 FSEL R12, R12, R7, P6 ;  /* 0x000000070c0c1208 */ /* 0x000fe20003000000 */
[----:B------:R-:W-:Y:S01]  /*6cb0*/  SHFL.BFLY PT, R20, R11, 0x1, 0x1f ;  /* 0x0c201f000b147f89 */ /* 0x000fe200000e0000 */
[----:B------:R-:W-:-:S03]  /*6cc0*/  FSETP.NAN.AND P6, PT, R16, R16, PT ;  /* 0x000000101000720b */ /* 0x000fc60003fc8000 */
[----:B------:R-:W1:Y:S01]  /*6cd0*/  SHFL.BFLY PT, R7, R8, 0x1, 0x1f ;  /* 0x0c201f0008077f89 */ /* 0x000e6200000e0000 */
[----:B0-----:R-:W-:-:S05]  /*6ce0*/  FSETP.GEU.AND P1, PT, R54, R19, PT ;  /* 0x000000133600720b */ /* 0x001fca0003f2e000 */
[----:B------:R-:W-:Y:S02]  /*6cf0*/  @P3 FSEL R16, R16, R13, P6 ;  /* 0x0000000d10103208 */ /* 0x000fe40003000000 */
[----:B--2---:R-:W-:Y:S01]  /*6d00*/  FSETP.GEU.AND P6, PT, R42, R21, PT ;  /* 0x000000152a00720b */ /* 0x004fe20003fce000 */
[----:B------:R-:W0:Y:S01]  /*6d10*/  SHFL.BFLY PT, R13, R12, 0x1, 0x1f ;  /* 0x0c201f000c0d7f89 */ /* 0x000e2200000e0000 */
[----:B------:R-:W-:-:S04]  /*6d20*/  FSETP.NAN.AND P3, PT, R54, R54, PT ;  /* 0x000000363600720b */ /* 0x000fc80003f68000 */
[----:B------:R-:W-:Y:S02]  /*6d30*/  @P1 FSEL R54, R54, R19, P3 ;  /* 0x0000001336361208 */ /* 0x000fe40001800000 */
[----:B------:R-:W-:Y:S01]  /*6d40*/  FSETP.NAN.AND P1, PT, R42, R42, PT ;  /* 0x0000002a2a00720b */ /* 0x000fe20003f28000 */
[----:B------:R-:W2:Y:S01]  /*6d50*/  SHFL.BFLY PT, R19, R16, 0x1, 0x1f ;  /* 0x0c201f0010137f89 */ /* 0x000ea200000e0000 */
[----:B---3--:R-:W-:-:S03]  /*6d60*/  FSETP.GEU.AND P3, PT, R5, R6, PT ;  /* 0x000000060500720b */ /* 0x008fc60003f6e000 */
[----:B------:R-:W-:Y:S02]  /*6d70*/  @P6 FSEL R42, R42, R21, P1 ;  /* 0x000000152a2a6208 */ /* 0x000fe40000800000 */
[C---:B------:R-:W-:Y:S02]  /*6d80*/  FSETP.NAN.AND P6, PT, R5.reuse, R5, PT ;  /* 0x000000050500720b */ /* 0x040fe40003fc8000 */
[----:B-1----:R-:W-:Y:S01]  /*6d90*/  FSETP.GEU.AND P1, PT, R8, R7, PT ;  /* 0x000000070800720b */ /* 0x002fe20003f2e000 */
[----:B------:R-:W-:Y:S05]  /*6da0*/  SHFL.BFLY PT, R21, R42, 0x1, 0x1f ;  /* 0x0c201f002a157f89 */ /* 0x000fea00000e0000 */
[----:B------:R-:W-:-:S02]  /*6db0*/  @P3 SEL R5, R5, R6, P6 ;  /* 0x0000000605053207 */ /* 0x000fc40003000000 */
[----:B------:R-:W-:Y:S01]  /*6dc0*/  FSETP.NAN.AND P6, PT, R8, R8, PT ;  /* 0x000000080800720b */ /* 0x000fe20003fc8000 */
[----:B------:R-:W-:Y:S01]  /*6dd0*/  SHFL.BFLY PT, R6, R59, 0x10, 0x1f ;  /* 0x0e001f003b067f89 */ /* 0x000fe200000e0000 */
[----:B------:R-:W-:-:S03]  /*6de0*/  FSETP.GEU.AND P3, PT, R9, R10, PT ;  /* 0x0000000a0900720b */ /* 0x000fc60003f6e000 */
[----:B------:R-:W-:Y:S01]  /*6df0*/  @P1 SEL R8, R8, R7, P6 ;  /* 0x0000000708081207 */ /* 0x000fe20003000000 */
[----:B------:R-:W-:Y:S01]  /*6e00*/  @!P4 STS [R4], R5 ;  /* 0x000000050400c388 */ /* 0x000fe20000000800 */
[----:B------:R-:W-:Y:S02]  /*6e10*/  FSETP.GEU.AND P1, PT, R11, R20, PT ;  /* 0x000000140b00720b */ /* 0x000fe40003f2e000 */
[C---:B------:R-:W-:Y:S01]  /*6e20*/  FSETP.NAN.AND P6, PT, R9.reuse, R9, PT ;  /* 0x000000090900720b */ /* 0x040fe20003fc8000 */
[----:B------:R-:W1:Y:S04]  /*6e30*/  SHFL.BFLY PT, R7, R54, 0x1, 0x1f ;  /* 0x0c201f0036077f89 */ /* 0x000e6800000e0000 */
[----:B------:R-:W-:Y:S01]  /*6e40*/  @!P4 STS [R4+0x40], R8 ;  /* 0x000040080400c388 */ /* 0x000fe20000000800 */
[----:B------:R-:W-:-:S02]  /*6e50*/  @P3 SEL R9, R9, R10, P6 ;  /* 0x0000000a09093207 */ /* 0x000fc40003000000 */
[----:B0-----:R-:W-:Y:S02]  /*6e60*/  FSETP.GEU.AND P3, PT, R12, R13, PT ;  /* 0x0000000d0c00720b */ /* 0x001fe40003f6e000 */
[C---:B------:R-:W-:Y:S01]  /*6e70*/  FSETP.NAN.AND P6, PT, R11.reuse, R11, PT ;  /* 0x0000000b0b00720b */ /* 0x040fe20003fc8000 */
[----:B------:R-:W-:Y:S03]  /*6e80*/  @!P4 STS [R4+0x80], R9 ;  /* 0x000080090400c388 */ /* 0x000fe60000000800 */
[----:B------:R-:W-:Y:S01]  /*6e90*/  @P1 SEL R11, R11, R20, P6 ;  /* 0x000000140b0b1207 */ /* 0x000fe20003000000 */
[----:B------:R-:W-:Y:S01]  /*6ea0*/  SHFL.BFLY PT, R9, R52, 0x10, 0x1f ;  /* 0x0e001f0034097f89 */ /* 0x000fe200000e0000 */
[----:B--2---:R-:W-:Y:S02]  /*6eb0*/  FSETP.GEU.AND P1, PT, R16, R19, PT ;  /* 0x000000131000720b */ /* 0x004fe40003f2e000 */
[C---:B------:R-:W-:Y:S01]  /*6ec0*/  FSETP.NAN.AND P6, PT, R12.reuse, R12, PT ;  /* 0x0000000c0c00720b */ /* 0x040fe20003fc8000 */
[----:B------:R-:W-:Y:S03]  /*6ed0*/  @!P4 STS [R4+0xc0], R11 ;  /* 0x0000c00b0400c388 */ /* 0x000fe60000000800 */
[----:B------:R-:W-:Y:S01]  /*6ee0*/  @P3 SEL R12, R12, R13, P6 ;  /* 0x0000000d0c0c3207 */ /* 0x000fe20003000000 */
[----:B------:R-:W-:Y:S01]  /*6ef0*/  SHFL.BFLY PT, R11, R50, 0x10, 0x1f ;  /* 0x0e001f00320b7f89 */ /* 0x000fe200000e0000 */
[----:B------:R-:W-:-:S02]  /*6f00*/  FSETP.NAN.AND P6, PT, R16, R16, PT ;  /* 0x000000101000720b */ /* 0x000fc40003fc8000 */
[----:B-1----:R-:W-:Y:S01]  /*6f10*/  FSETP.GEU.AND P3, PT, R54, R7, PT ;  /* 0x000000073600720b */ /* 0x002fe20003f6e000 */
[----:B------:R-:W-:Y:S02]  /*6f20*/  @!P4 STS [R4+0x100], R12 ;  /* 0x0001000c0400c388 */ /* 0x000fe40000000800 */
[----:B------:R-:W-:Y:S02]  /*6f30*/  @P1 SEL R16, R16, R19, P6 ;  /* 0x0000001310101207 */ /* 0x000fe40003000000 */
[----:B------:R-:W-:Y:S01]  /*6f40*/  FSETP.GEU.AND P1, PT, R42, R21, PT ;  /* 0x000000152a00720b */ /* 0x000fe20003f2e000 */
[----:B------:R-:W-:Y:S01]  /*6f50*/  SHFL.BFLY PT, R12, R49, 0x10, 0x1f ;  /* 0x0e001f00310c7f89 */ /* 0x000fe200000e0000 */
[----:B------:R-:W-:-:S03]  /*6f60*/  FSETP.NAN.AND P6, PT, R54, R54, PT ;  /* 0x000000363600720b */ /* 0x000fc60003fc8000 */
[----:B------:R-:W-:Y:S03]  /*6f70*/  @!P4 STS [R4+0x140], R16 ;  /* 0x000140100400c388 */ /* 0x000fe60000000800 */
[----:B------:R-:W-:Y:S01]  /*6f80*/  @P3 SEL R54, R54, R7, P6 ;  /* 0x0000000736363207 */ /* 0x000fe20003000000 */
[----:B------:R-:W-:Y:S01]  /*6f90*/  SHFL.BFLY PT, R16, R53, 0x10, 0x1f ;  /* 0x0e001f0035107f89 */ /* 0x000fe200000e0000 */
[C---:B------:R-:W-:Y:S02]  /*6fa0*/  FSETP.NAN.AND P3, PT, R42.reuse, R42, PT ;  /* 0x0000002a2a00720b */ /* 0x040fe40003f68000 */
[----:B------:R-:W-:Y:S01]  /*6fb0*/  FSETP.NAN.AND P6, PT, R59, R59, PT ;  /* 0x0000003b3b00720b */ /* 0x000fe20003fc8000 */
[----:B------:R-:W-:Y:S01]  /*6fc0*/  @!P4 STS [R4+0x180], R54 ;  /* 0x000180360400c388 */ /* 0x000fe20000000800 */
[----:B------:R-:W-:-:S03]  /*6fd0*/  @P1 SEL R42, R42, R21, P3 ;  /* 0x000000152a2a1207 */ /* 0x000fc60001800000 */
[----:B------:R-:W-:Y:S04]  /*6fe0*/  SHFL.BFLY PT, R7, R58, 0x10, 0x1f ;  /* 0x0e001f003a077f89 */ /* 0x000fe800000e0000 */
[----:B------:R-:W-:Y:S04]  /*6ff0*/  @!P4 STS [R4+0x1c0], R42 ;  /* 0x0001c02a0400c388 */ /* 0x000fe80000000800 */
[----:B------:R-:W-:Y:S06]  /*7000*/  BAR.SYNC.DEFER_BLOCKING 0x0 ;  /* 0x0000000000007b1d */ /* 0x000fec0000010000 */
[----:B------:R-:W-:Y:S04]  /*7010*/  SHFL.BFLY PT, R13, R44, 0x10, 0x1f ;  /* 0x0e001f002c0d7f89 */ /* 0x000fe800000e0000 */
[----:B------:R-:W0:Y:S04]  /*7020*/  @!P5 LDS R18, [R0.X4] ;  /* 0x000000000012d984 */ /* 0x000e280000004800 */
[----:B0-----:R-:W0:Y:S01]  /*7030*/  SHFL.BFLY PT, R5, R18, 0x8, 0x1f ;  /* 0x0d001f0012057f89 */ /* 0x001e2200000e0000 */
[----:B------:R-:W-:-:S02]  /*7040*/  FSETP.NAN.AND P1, PT, R18, R18, PT ;  /* 0x000000121200720b */ /* 0x000fc40003f28000 */
[----:B0-----:R-:W-:-:S04]  /*7050*/  FSETP.GEU.AND P3, PT, R18, R5, PT ;  /* 0x000000051200720b */ /* 0x001fc80003f6e000 */
[C---:B------:R-:W-:Y:S02]  /*7060*/  FSEL R5, R18.reuse, R5, !P3 ;  /* 0x0000000512057208 */ /* 0x040fe40005800000 */
[CC--:B------:R-:W-:Y:S02]  /*7070*/  FSETP.GT.AND P3, PT, R59.reuse, R6.reuse, PT ;  /* 0x000000063b00720b */ /* 0x0c0fe40003f64000 */
[----:B------:R-:W-:Y:S02]  /*7080*/  FSEL R5, R18, R5, P1 ;  /* 0x0000000512057208 */ /* 0x000fe40000800000 */
[C---:B------:R-:W-:Y:S01]  /*7090*/  FSEL R8, R59.reuse, R6, P3 ;  /* 0x000000063b087208 */ /* 0x040fe20001800000 */
[----:B------:R-:W-:Y:S01]  /*70a0*/  SHFL.BFLY PT, R18, R51, 0x10, 0x1f ;  /* 0x0e001f0033127f89 */ /* 0x000fe200000e0000 */
[C---:B------:R-:W-:Y:S02]  /*70b0*/  FSETP.GT.AND P1, PT, R58.reuse, R7, PT ;  /* 0x000000073a00720b */ /* 0x040fe40003f24000 */
[----:B------:R-:W-:Y:S01]  /*70c0*/  FSEL R59, R59, R8, P6 ;  /* 0x000000083b3b7208 */ /* 0x000fe20003000000 */
[----:B------:R-:W0:Y:S01]  /*70d0*/  SHFL.BFLY PT, R6, R5, 0x4, 0x1f ;  /* 0x0c801f0005067f89 */ /* 0x000e2200000e0000 */
[----:B------:R-:W-:-:S02]  /*70e0*/  FSETP.NAN.AND P3, PT, R58, R58, PT ;  /* 0x0000003a3a00720b */ /* 0x000fc40003f68000 */
[C---:B------:R-:W-:Y:S01]  /*70f0*/  FSEL R7, R58.reuse, R7, P1 ;  /* 0x000000073a077208 */ /* 0x040fe20000800000 */
[----:B------:R-:W1:Y:S03]  /*7100*/  SHFL.BFLY PT, R8, R59, 0x8, 0x1f ;  /* 0x0d001f003b087f89 */ /* 0x000e6600000e0000 */
[----:B------:R-:W-:Y:S02]  /*7110*/  FSEL R7, R58, R7, P3 ;  /* 0x000000073a077208 */ /* 0x000fe40001800000 */
[----:B------:R-:W-:-:S03]  /*7120*/  FSETP.NAN.AND P3, PT, R5, R5, PT ;  /* 0x000000050500720b */ /* 0x000fc60003f68000 */
[----:B------:R-:W2:Y:S01]  /*7130*/  SHFL.BFLY PT, R10, R7, 0x8, 0x1f ;  /* 0x0d001f00070a7f89 */ /* 0x000ea200000e0000 */
[----:B0-----:R-:W-:Y:S02]  /*7140*/  FSETP.GEU.AND P6, PT, R5, R6, PT ;  /* 0x000000060500720b */ /* 0x001fe40003fce000 */
[----:B-1----:R-:W-:-:S11]  /*7150*/  FSETP.GT.AND P1, PT, R59, R8, PT ;  /* 0x000000083b00720b */ /* 0x002fd60003f24000 */
[----:B------:R-:W-:Y:S02]  /*7160*/  @P6 FSEL R5, R5, R6, P3 ;  /* 0x0000000605056208 */ /* 0x000fe40001800000 */
[----:B--2---:R-:W-:Y:S02]  /*7170*/  FSETP.GT.AND P3, PT, R7, R10, PT ;  /* 0x0000000a0700720b */ /* 0x004fe40003f64000 */
[C---:B------:R-:W-:Y:S01]  /*7180*/  FSETP.NAN.AND P6, PT, R59.reuse, R59, PT ;  /* 0x0000003b3b00720b */ /* 0x040fe20003fc8000 */
[----:B------:R-:W0:Y:S03]  /*7190*/  SHFL.BFLY PT, R6, R5, 0x2, 0x1f ;  /* 0x0c401f0005067f89 */ /* 0x000e2600000e0000 */
[----:B------:R-:W-:Y:S02]  /*71a0*/  @!P1 FSEL R59, R59, R8, P6 ;  /* 0x000000083b3b9208 */ /* 0x000fe40003000000 */
[----:B------:R-:W-:-:S03]  /*71b0*/  FSETP.NAN.AND P1, PT, R7, R7, PT ;  /* 0x000000070700720b */ /* 0x000fc60003f28000 */
[----:B------:R-:W1:Y:S02]  /*71c0*/  SHFL.BFLY PT, R8, R59, 0x4, 0x1f ;  /* 0x0c801f003b087f89 */ /* 0x000e6400000e0000 */
[----:B------:R-:W-:Y:S02]  /*71d0*/  @!P3 FSEL R7, R7, R10, P1 ;  /* 0x0000000a0707b208 */ /* 0x000fe40000800000 */
        /* <DEDUP_REMOVED lines=9> */
[----:B------:R-:W-:-:S02]  /*7270*/  FSETP.NAN.AND P6, PT, R7, R7, PT ;  /* 0x000000070700720b */ /* 0x000fc40003fc8000 */
[----:B------:R-:W-:Y:S01]  /*7280*/  FSETP.GT.AND P1, PT, R49, R12, PT ;  /* 0x0000000c3100720b */ /* 0x000fe20003f24000 */
[----:B------:R-:W1:Y:S02]  /*7290*/  SHFL.BFLY PT, R8, R59, 0x2, 0x1f ;  /* 0x0c401f003b087f89 */ /* 0x000e6400000e0000 */
[----:B------:R-:W-:Y:S02]  /*72a0*/  @!P3 FSEL R7, R7, R10, P6 ;  /* 0x0000000a0707b208 */ /* 0x000fe40003000000 */
[C---:B------:R-:W-:Y:S02]  /*72b0*/  FSETP.NAN.AND P3, PT, R49.reuse, R49, PT ;  /* 0x000000313100720b */ /* 0x040fe40003f68000 */
[----:B------:R-:W-:Y:S01]  /*72c0*/  FSEL R12, R49, R12, P1 ;  /* 0x0000000c310c7208 */ /* 0x000fe20000800000 */
[----:B------:R-:W2:Y:S01]  /*72d0*/  SHFL.BFLY PT, R10, R7, 0x2, 0x1f ;  /* 0x0c401f00070a7f89 */ /* 0x000ea200000e0000 */
[----:B------:R-:W-:Y:S02]  /*72e0*/  FSETP.GT.AND P6, PT, R53, R16, PT ;  /* 0x000000103500720b */ /* 0x000fe40003fc4000 */
[----:B------:R-:W-:-:S02]  /*72f0*/  FSEL R12, R49, R12, P3 ;  /* 0x0000000c310c7208 */ /* 0x000fc40001800000 */
[C---:B------:R-:W-:Y:S02]  /*7300*/  FSETP.NAN.AND P1, PT, R53.reuse, R53, PT ;  /* 0x000000353500720b */ /* 0x040fe40003f28000 */
[C---:B------:R-:W-:Y:S02]  /*7310*/  FSEL R16, R53.reuse, R16, P6 ;  /* 0x0000001035107208 */ /* 0x040fe40003000000 */
[CC--:B------:R-:W-:Y:S02]  /*7320*/  FSETP.GT.AND P3, PT, R52.reuse, R9.reuse, PT ;  /* 0x000000093400720b */ /* 0x0c0fe40003f64000 */
[----:B------:R-:W-:Y:S02]  /*7330*/  FSEL R16, R53, R16, P1 ;  /* 0x0000001035107208 */ /* 0x000fe40000800000 */
[C---:B------:R-:W-:Y:S02]  /*7340*/  FSETP.NAN.AND P6, PT, R52.reuse, R52, PT ;  /* 0x000000343400720b */ /* 0x040fe40003fc8000 */
[----:B------:R-:W-:-:S02]  /*7350*/  FSEL R9, R52, R9, P3 ;  /* 0x0000000934097208 */ /* 0x000fc40001800000 */
[----:B------:R-:W-:Y:S02]  /*7360*/  FSETP.GT.AND P1, PT, R50, R11, PT ;  /* 0x0000000b3200720b */ /* 0x000fe40003f24000 */
[----:B0-----:R-:W-:Y:S02]  /*7370*/  FSETP.GEU.AND P3, PT, R5, R6, PT ;  /* 0x000000060500720b */ /* 0x001fe40003f6e000 */
[----:B------:R-:W-:Y:S02]  /*7380*/  FSEL R52, R52, R9, P6 ;  /* 0x0000000934347208 */ /* 0x000fe40003000000 */
[C---:B------:R-:W-:Y:S01]  /*7390*/  FSETP.NAN.AND P6, PT, R50.reuse, R50, PT ;  /* 0x000000323200720b */ /* 0x040fe20003fc8000 */
[----:B------:R-:W0:Y:S01]  /*73a0*/  SHFL.BFLY PT, R9, R12, 0x8, 0x1f ;  /* 0x0d001f000c097f89 */ /* 0x000e2200000e0000 */
[----:B------:R-:W-:Y:S02]  /*73b0*/  FSEL R11, R50, R11, P1 ;  /* 0x0000000b320b7208 */ /* 0x000fe40000800000 */
[----:B------:R-:W-:-:S02]  /*73c0*/  FSETP.GT.AND P1, PT, R51, R18, PT ;  /* 0x000000123300720b */ /* 0x000fc40003f24000 */
[----:B------:R-:W-:Y:S02]  /*73d0*/  FSEL R50, R50, R11, P6 ;  /* 0x0000000b32327208 */ /* 0x000fe40003000000 */
[----:B------:R-:W-:Y:S01]  /*73e0*/  FSETP.NAN.AND P6, PT, R5, R5, PT ;  /* 0x000000050500720b */ /* 0x000fe20003fc8000 */
[----:B------:R-:W3:Y:S01]  /*73f0*/  SHFL.BFLY PT, R11, R16, 0x8, 0x1f ;  /* 0x0d001f00100b7f89 */ /* 0x000ee200000e0000 */
[----:B------:R-:W-:Y:S02]  /*7400*/  FSEL R18, R51, R18, P1 ;  /* 0x0000001233127208 */ /* 0x000fe40000800000 */
[----:B------:R-:W-:Y:S02]  /*7410*/  @P3 SEL R5, R5, R6, P6 ;  /* 0x0000000605053207 */ /* 0x000fe40003000000 */
[----:B------:R-:W-:Y:S02]  /*7420*/  FSETP.NAN.AND P1, PT, R51, R51, PT ;  /* 0x000000333300720b */ /* 0x000fe40003f28000 */
[----:B------:R-:W-:Y:S01]  /*7430*/  FSETP.GT.AND P6, PT, R44, R13, PT ;  /* 0x0000000d2c00720b */ /* 0x000fe20003fc4000 */
[----:B------:R-:W-:Y:S04]  /*7440*/  @P0 STS [R0.X4], R5 ;  /* 0x0000000500000388 */ /* 0x000fe80000004800 */
[----:B------:R-:W-:Y:S01]  /*7450*/  BAR.SYNC.DEFER_BLOCKING 0x0 ;  /* 0x0000000000007b1d */ /* 0x000fe20000010000 */
[----:B-1----:R-:W-:-:S02]  /*7460*/  FSETP.GT.AND P3, PT, R59, R8, PT ;  /* 0x000000083b00720b */ /* 0x002fc40003f64000 */
[----:B------:R-:W-:Y:S02]  /*7470*/  FSEL R18, R51, R18, P1 ;  /* 0x0000001233127208 */ /* 0x000fe40000800000 */
[C---:B------:R-:W-:Y:S02]  /*7480*/  FSEL R19, R44.reuse, R13, P6 ;  /* 0x0000000d2c137208 */ /* 0x040fe40003000000 */
[C---:B------:R-:W-:Y:S01]  /*7490*/  FSETP.NAN.AND P1, PT, R44.reuse, R44, PT ;  /* 0x0000002c2c00720b */ /* 0x040fe20003f28000 */
[----:B------:R-:W1:Y:S01]  /*74a0*/  SHFL.BFLY PT, R13, R52, 0x8, 0x1f ;  /* 0x0d001f00340d7f89 */ /* 0x000e6200000e0000 */
[----:B--2---:R-:W-:Y:S02]  /*74b0*/  FSETP.GT.AND P6, PT, R7, R10, PT ;  /* 0x0000000a0700720b */ /* 0x004fe40003fc4000 */
[----:B------:R-:W-:Y:S01]  /*74c0*/  FSEL R44, R44, R19, P1 ;  /* 0x000000132c2c7208 */ /* 0x000fe20000800000 */
[----:B------:R-:W-:Y:S01]  /*74d0*/  SHFL.BFLY PT, R21, R18, 0x8, 0x1f ;  /* 0x0d001f0012157f89 */ /* 0x000fe200000e0000 */
[----:B------:R-:W-:-:S03]  /*74e0*/  FSETP.NAN.AND P1, PT, R59, R59, PT ;  /* 0x0000003b3b00720b */ /* 0x000fc60003f28000 */
[----:B------:R-:W2:Y:S01]  /*74f0*/  SHFL.BFLY PT, R19, R50, 0x8, 0x1f ;  /* 0x0d001f0032137f89 */ /* 0x000ea200000e0000 */
[----:B------:R-:W-:Y:S02]  /*7500*/  @!P3 FSEL R59, R59, R8, P1 ;  /* 0x000000083b3bb208 */ /* 0x000fe40000800000 */
[----:B0-----:R-:W-:Y:S01]  /*7510*/  FSETP.GT.AND P1, PT, R12, R9, PT ;  /* 0x000000090c00720b */ /* 0x001fe20003f24000 */
[----:B------:R-:W0:Y:S01]  /*7520*/  SHFL.BFLY PT, R23, R44, 0x8, 0x1f ;  /* 0x0d001f002c177f89 */ /* 0x000e2200000e0000 */
[----:B------:R-:W-:-:S03]  /*7530*/  FSETP.NAN.AND P3, PT, R7, R7, PT ;  /* 0x000000070700720b */ /* 0x000fc60003f68000 */
[----:B------:R-:W-:Y:S01]  /*7540*/  SHFL.BFLY PT, R6, R59, 0x1, 0x1f ;  /* 0x0c201f003b067f89 */ /* 0x000fe200000e0000 */
[----:B------:R-:W-:Y:S02]  /*7550*/  @!P6 FSEL R7, R7, R10, P3 ;  /* 0x0000000a0707e208 */ /* 0x000fe40001800000 */
[----:B---3--:R-:W-:Y:S01]  /*7560*/  FSETP.GT.AND P3, PT, R16, R11, PT ;  /* 0x0000000b1000720b */ /* 0x008fe20003f64000 */
[----:B------:R-:W-:Y:S01]  /*7570*/  LDS R20, [RZ] ;  /* 0x00000000ff147984 */ /* 0x000fe20000000800 */
[----:B------:R-:W-:-:S03]  /*7580*/  FSETP.NAN.AND P6, PT, R12, R12, PT ;  /* 0x0000000c0c00720b */ /* 0x000fc60003fc8000 */
[----:B------:R-:W-:Y:S01]  /*7590*/  SHFL.BFLY PT, R8, R7, 0x1, 0x1f ;  /* 0x0c201f0007087f89 */ /* 0x000fe200000e0000 */
[----:B------:R-:W-:Y:S02]  /*75a0*/  @!P1 FSEL R12, R12, R9, P6 ;  /* 0x000000090c0c9208 */ /* 0x000fe40003000000 */
[----:B-1----:R-:W-:Y:S01]  /*75b0*/  FSETP.GT.AND P1, PT, R52, R13, PT ;  /* 0x0000000d3400720b */ /* 0x002fe20003f24000 */
[----:B------:R-:W-:Y:S01]  /*75c0*/  LDS R22, [0x80] ;  /* 0x00008000ff167984 */ /* 0x000fe20000000800 */
[----:B------:R-:W-:-:S03]  /*75d0*/  FSETP.NAN.AND P6, PT, R16, R16, PT ;  /* 0x000000101000720b */ /* 0x000fc60003fc8000 */
[----:B------:R-:W1:Y:S01]  /*75e0*/  SHFL.BFLY PT, R9, R12, 0x4, 0x1f ;  /* 0x0c801f000c097f89 */ /* 0x000e6200000e0000 */
[----:B------:R-:W-:Y:S02]  /*75f0*/  @!P3 FSEL R16, R16, R11, P6 ;  /* 0x0000000b1010b208 */ /* 0x000fe40003000000 */
[----:B--2---:R-:W-:Y:S01]  /*7600*/  FSETP.GT.AND P3, PT, R50, R19, PT ;  /* 0x000000133200720b */ /* 0x004fe20003f64000 */
[----:B------:R-:W-:Y:S01]  /*7610*/  LDS R10, [0x180] ;  /* 0x00018000ff0a7984 */ /* 0x000fe20000000800 */
[----:B------:R-:W-:-:S03]  /*7620*/  FSETP.NAN.AND P6, PT, R52, R52, PT ;  /* 0x000000343400720b */ /* 0x000fc60003fc8000 */
[----:B------:R-:W2:Y:S01]  /*7630*/  SHFL.BFLY PT, R11, R16, 0x4, 0x1f ;  /* 0x0c801f00100b7f89 */ /* 0x000ea200000e0000 */
[----:B------:R-:W-:Y:S02]  /*7640*/  @!P1 FSEL R52, R52, R13, P6 ;  /* 0x0000000d34349208 */ /* 0x000fe40003000000 */
[----:B------:R-:W-:Y:S02]  /*7650*/  FSETP.GT.AND P1, PT, R18, R21, PT ;  /* 0x000000151200720b */ /* 0x000fe40003f24000 */
[C---:B------:R-:W-:Y:S01]  /*7660*/  FSETP.NAN.AND P6, PT, R50.reuse, R50, PT ;  /* 0x000000323200720b */ /* 0x040fe20003fc8000 */
[----:B------:R-:W3:Y:S03]  /*7670*/  SHFL.BFLY PT, R13, R52, 0x4, 0x1f ;  /* 0x0c801f00340d7f89 */ /* 0x000ee600000e0000 */
[----:B------:R-:W-:Y:S02]  /*7680*/  @!P3 FSEL R50, R50, R19, P6 ;  /* 0x000000133232b208 */ /* 0x000fe40003000000 */
[----:B0-----:R-:W-:-:S02]  /*7690*/  FSETP.GT.AND P6, PT, R44, R23, PT ;  /* 0x000000172c00720b */ /* 0x001fc40003fc4000 */
[C---:B------:R-:W-:Y:S01]  /*76a0*/  FSETP.NAN.AND P3, PT, R18.reuse, R18, PT ;  /* 0x000000121200720b */ /* 0x040fe20003f68000 */
[----:B------:R-:W0:Y:S03]  /*76b0*/  SHFL.BFLY PT, R19, R50, 0x4, 0x1f ;  /* 0x0c801f0032137f89 */ /* 0x000e2600000e0000 */
[----:B------:R-:W-:Y:S02]  /*76c0*/  @!P1 FSEL R18, R18, R21, P3 ;  /* 0x0000001512129208 */ /* 0x000fe40001800000 */
[----:B-1----:R-:W-:Y:S02]  /*76d0*/  FSETP.GT.AND P3, PT, R12, R9, PT ;  /* 0x000000090c00720b */ /* 0x002fe40003f64000 */
[C---:B------:R-:W-:Y:S01]  /*76e0*/  FSETP.NAN.AND P1, PT, R44.reuse, R44, PT ;  /* 0x0000002c2c00720b */ /* 0x040fe20003f28000 */
[----:B------:R-:W1:Y:S03]  /*76f0*/  SHFL.BFLY PT, R21, R18, 0x4, 0x1f ;  /* 0x0c801f0012157f89 */ /* 0x000e6600000e0000 */
[----:B------:R-:W-:-:S02]  /*7700*/  @!P6 FSEL R44, R44, R23, P1 ;  /* 0x000000172c2ce208 */ /* 0x000fc40000800000 */
[----:B--2---:R-:W-:Y:S02]  /*7710*/  FSETP.GT.AND P1, PT, R16, R11, PT ;  /* 0x0000000b1000720b */ /* 0x004fe40003f24000 */
[C---:B------:R-:W-:Y:S01]  /*7720*/  FSETP.NAN.AND P6, PT, R12.reuse, R12, PT ;  /* 0x0000000c0c00720b */ /* 0x040fe20003fc8000 */
[----:B------:R-:W2:Y:S03]  /*7730*/  SHFL.BFLY PT, R23, R44, 0x4, 0x1f ;  /* 0x0c801f002c177f89 */ /* 0x000ea600000e0000 */
[----:B------:R-:W-:Y:S02]  /*7740*/  @!P3 FSEL R12, R12, R9, P6 ;  /* 0x000000090c0cb208 */ /* 0x000fe40003000000 */
[----:B---3--:R-:W-:Y:S02]  /*7750*/  FSETP.GT.AND P3, PT, R52, R13, PT ;  /* 0x0000000d3400720b */ /* 0x008fe40003f64000 */
[C---:B------:R-:W-:Y:S01]  /*7760*/  FSETP.NAN.AND P6, PT, R16.reuse, R16, PT ;  /* 0x000000101000720b */ /* 0x040fe20003fc8000 */
[----:B------:R-:W3:Y:S03]  /*7770*/  SHFL.BFLY PT, R9, R12, 0x2, 0x1f ;  /* 0x0c401f000c097f89 */ /* 0x000ee600000e0000 */
[----:B------:R-:W-:-:S02]  /*7780*/  @!P1 FSEL R16, R16, R11, P6 ;  /* 0x0000000b10109208 */ /* 0x000fc40003000000 */
[----:B0-----:R-:W-:Y:S02]  /*7790*/  FSETP.GT.AND P1, PT, R50, R19, PT ;  /* 0x000000133200720b */ /* 0x001fe40003f24000 */
        /* <DEDUP_REMOVED lines=19> */
[----:B-1----:R-:W-:Y:S01]  /*78d0*/  FSETP.GT.AND P3, PT, R52, R13, PT ;  /* 0x0000000d3400720b */ /* 0x002fe20003f64000 */
[----:B------:R-:W-:Y:S01]  /*78e0*/  LDS R9, [0x140] ;  /* 0x00014000ff097984 */ /* 0x000fe20000000800 */
[----:B------:R-:W-:-:S04]  /*78f0*/  FSETP.NAN.AND P6, PT, R16, R16, PT ;  /* 0x000000101000720b */ /* 0x000fc80003fc8000 */
[----:B------:R-:W-:Y:S02]  /*7900*/  @!P1 FSEL R16, R16, R11, P6 ;  /* 0x0000000b10109208 */ /* 0x000fe40003000000 */
[----:B--2---:R-:W-:Y:S01]  /*7910*/  FSETP.GT.AND P1, PT, R50, R19, PT ;  /* 0x000000133200720b */ /* 0x004fe20003f24000 */
[----:B------:R-:W-:Y:S01]  /*7920*/  LDS R11, [0x1c0] ;  /* 0x0001c000ff0b7984 */ /* 0x000fe20000000800 */
[----:B------:R-:W-:-:S04]  /*7930*/  FSETP.NAN.AND P6, PT, R52, R52, PT ;  /* 0x000000343400720b */ /* 0x000fc80003fc8000 */
[----:B------:R-:W-:Y:S01]  /*7940*/  @!P3 FSEL R52, R52, R13, P6 ;  /* 0x0000000d3434b208 */ /* 0x000fe20003000000 */
[----:B------:R-:W-:Y:S01]  /*7950*/  IMAD.MOV.U32 R13, RZ, RZ, R12 ;  /* 0x000000ffff0d7224 */ /* 0x000fe200078e000c */
[----:B---3--:R-:W-:Y:S02]  /*7960*/  FSETP.GT.AND P3, PT, R18, R21, PT ;  /* 0x000000151200720b */ /* 0x008fe40003f64000 */
[C---:B------:R-:W-:Y:S01]  /*7970*/  FSETP.NAN.AND P6, PT, R50.reuse, R50, PT ;  /* 0x000000323200720b */ /* 0x040fe20003fc8000 */
[----:B------:R-:W-:Y:S03]  /*7980*/  SHFL.BFLY PT, R25, R52, 0x1, 0x1f ;  /* 0x0c201f0034197f89 */ /* 0x000fe600000e0000 */
[----:B------:R-:W-:Y:S01]  /*7990*/  @!P1 FSEL R50, R50, R19, P6 ;  /* 0x0000001332329208 */ /* 0x000fe20003000000 */
[----:B------:R-:W1:Y:S01]  /*79a0*/  SHFL.BFLY PT, R12, R13, 0x1, 0x1f ;  /* 0x0c201f000d0c7f89 */ /* 0x000e6200000e0000 */
[----:B0-----:R-:W-:-:S02]  /*79b0*/  FSETP.GT.AND P6, PT, R44, R23, PT ;  /* 0x000000172c00720b */ /* 0x001fc40003fc4000 */
[C---:B------:R-:W-:Y:S01]  /*79c0*/  FSETP.NAN.AND P1, PT, R18.reuse, R18, PT ;  /* 0x000000121200720b */ /* 0x040fe20003f28000 */
[----:B------:R-:W0:Y:S03]  /*79d0*/  SHFL.BFLY PT, R19, R16, 0x1, 0x1f ;  /* 0x0c201f0010137f89 */ /* 0x000e2600000e0000 */
[----:B------:R-:W-:Y:S01]  /*79e0*/  @!P3 FSEL R18, R18, R21, P1 ;  /* 0x000000151212b208 */ /* 0x000fe20000800000 */
[----:B------:R-:W-:Y:S01]  /*79f0*/  SHFL.BFLY PT, R27, R50, 0x1, 0x1f ;  /* 0x0c201f00321b7f89 */ /* 0x000fe200000e0000 */
[C---:B------:R-:W-:Y:S02]  /*7a00*/  FSETP.NAN.AND P3, PT, R44.reuse, R44, PT ;  /* 0x0000002c2c00720b */ /* 0x040fe40003f68000 */
[----:B------:R-:W-:Y:S01]  /*7a10*/  FSETP.GT.AND P1, PT, R59, R6, PT ;  /* 0x000000063b00720b */ /* 0x000fe20003f24000 */
[----:B------:R-:W-:Y:S02]  /*7a20*/  LDS R21, [0x40] ;  /* 0x00004000ff157984 */ /* 0x000fe40000000800 */
[----:B------:R-:W-:-:S02]  /*7a30*/  @!P6 FSEL R44, R44, R23, P3 ;  /* 0x000000172c2ce208 */ /* 0x000fc40001800000 */
[----:B------:R-:W-:Y:S01]  /*7a40*/  FSETP.GT.AND P3, PT, R7, R8, PT ;  /* 0x000000080700720b */ /* 0x000fe20003f64000 */
[----:B------:R-:W2:Y:S01]  /*7a50*/  LDS R23, [0xc0] ;  /* 0x0000c000ff177984 */ /* 0x000ea20000000800 */
[----:B------:R-:W-:-:S03]  /*7a60*/  FSETP.NAN.AND P6, PT, R59, R59, PT ;  /* 0x0000003b3b00720b */ /* 0x000fc60003fc8000 */
[----:B------:R-:W3:Y:S03]  /*7a70*/  SHFL.BFLY PT, R29, R18, 0x1, 0x1f ;  /* 0x0c201f00121d7f89 */ /* 0x000ee600000e0000 */
[----:B------:R-:W-:Y:S01]  /*7a80*/  @!P1 SEL R59, R59, R6, P6 ;  /* 0x000000063b3b9207 */ /* 0x000fe20003000000 */
[----:B------:R-:W-:Y:S01]  /*7a90*/  SHFL.BFLY PT, R31, R44, 0x1, 0x1f ;  /* 0x0c201f002c1f7f89 */ /* 0x000fe200000e0000 */
[----:B------:R-:W-:Y:S02]  /*7aa0*/  FSETP.NAN.AND P1, PT, R7, R7, PT ;  /* 0x000000070700720b */ /* 0x000fe40003f28000 */
[----:B------:R-:W-:Y:S02]  /*7ab0*/  FSETP.NAN.AND P6, PT, R13, R13, PT ;  /* 0x0000000d0d00720b */ /* 0x000fe40003fc8000 */
[----:B------:R-:W-:Y:S02]  /*7ac0*/  @!P3 SEL R7, R7, R8, P1 ;  /* 0x000000080707b207 */ /* 0x000fe40000800000 */
[----:B------:R-:W4:Y:S04]  /*7ad0*/  LDS R8, [0x100] ;  /* 0x00010000ff087984 */ /* 0x000f280000000800 */
[----:B------:R-:W-:Y:S01]  /*7ae0*/  BAR.SYNC.DEFER_BLOCKING 0x0 ;  /* 0x0000000000007b1d */ /* 0x000fe20000010000 */
[----:B-1----:R-:W-:-:S02]  /*7af0*/  FSETP.GT.AND P3, PT, R13, R12, PT ;  /* 0x0000000c0d00720b */ /* 0x002fc40003f64000 */
[----:B0-----:R-:W-:-:S11]  /*7b00*/  FSETP.GT.AND P1, PT, R16, R19, PT ;  /* 0x000000131000720b */ /* 0x001fd60003f24000 */
[----:B------:R-:W-:Y:S02]  /*7b10*/  @!P3 SEL R13, R13, R12, P6 ;  /* 0x0000000c0d0db207 */ /* 0x000fe40003000000 */
[----:B------:R-:W-:Y:S02]  /*7b20*/  FSETP.GT.AND P3, PT, R52, R25, PT ;  /* 0x000000193400720b */ /* 0x000fe40003f64000 */
[----:B------:R-:W-:-:S04]  /*7b30*/  FSETP.NAN.AND P6, PT, R16, R16, PT ;  /* 0x000000101000720b */ /* 0x000fc80003fc8000 */
[----:B------:R-:W-:Y:S01]  /*7b40*/  @!P1 SEL R16, R16, R19, P6 ;  /* 0x0000001310109207 */ /* 0x000fe20003000000 */
[----:B--2---:R-:W-:Y:S01]  /*7b50*/  STS.128 [RZ], R20 ;  /* 0x00000014ff007388 */ /* 0x004fe20000000c00 */
[----:B------:R-:W-:Y:S02]  /*7b60*/  FSETP.GT.AND P1, PT, R50, R27, PT ;  /* 0x0000001b3200720b */ /* 0x000fe40003f24000 */
[----:B------:R-:W-:-:S04]  /*7b70*/  FSETP.NAN.AND P6, PT, R52, R52, PT ;  /* 0x000000343400720b */ /* 0x000fc80003fc8000 */
[----:B------:R-:W-:Y:S02]  /*7b80*/  @!P3 SEL R52, R52, R25, P6 ;  /* 0x000000193434b207 */ /* 0x000fe40003000000 */
[----:B------:R-:W-:Y:S02]  /*7b90*/  FSETP.NAN.AND P6, PT, R50, R50, PT ;  /* 0x000000323200720b */ /* 0x000fe40003fc8000 */
[----:B---3--:R-:W-:Y:S01]  /*7ba0*/  FSETP.GT.AND P3, PT, R18, R29, PT ;  /* 0x0000001d1200720b */ /* 0x008fe20003f64000 */
[----:B----4-:R-:W-:Y:S02]  /*7bb0*/  STS.128 [0x10], R8 ;  /* 0x00001008ff007388 */ /* 0x010fe40000000c00 */
[----:B------:R-:W-:Y:S02]  /*7bc0*/  @!P1 SEL R50, R50, R27, P6 ;  /* 0x0000001b32329207 */ /* 0x000fe40003000000 */
[----:B------:R-:W-:Y:S01]  /*7bd0*/  BAR.SYNC.DEFER_BLOCKING 0x0 ;  /* 0x0000000000007b1d */ /* 0x000fe20000010000 */
[----:B------:R-:W-:-:S02]  /*7be0*/  FSETP.GT.AND P1, PT, R44, R31, PT ;  /* 0x0000001f2c00720b */ /* 0x000fc40003f24000 */
[----:B------:R-:W-:-:S05]  /*7bf0*/  FSETP.NAN.AND P6, PT, R18, R18, PT ;  /* 0x000000121200720b */ /* 0x000fca0003fc8000 */
[----:B------:R-:W-:Y:S02]  /*7c00*/  @!P3 SEL R18, R18, R29, P6 ;  /* 0x0000001d1212b207 */ /* 0x000fe40003000000 */
[----:B------:R-:W-:-:S04]  /*7c10*/  FSETP.NAN.AND P3, PT, R44, R44, PT ;  /* 0x0000002c2c00720b */ /* 0x000fc80003f68000 */
[----:B------:R-:W-:Y:S01]  /*7c20*/  @!P1 SEL R44, R44, R31, P3 ;  /* 0x0000001f2c2c9207 */ /* 0x000fe20001800000 */
[----:B------:R-:W-:Y:S04]  /*7c30*/  LDS R12, [R3.X4] ;  /* 0x00000000030c7984 */ /* 0x000fe80000004800 */
[----:B------:R-:W-:Y:S06]  /*7c40*/  BAR.SYNC.DEFER_BLOCKING 0x0 ;  /* 0x0000000000007b1d */ /* 0x000fec0000010000 */
[----:B------:R-:W-:Y:S04]  /*7c50*/  @!P4 STS [R4], R59 ;  /* 0x0000003b0400c388 */ /* 0x000fe80000000800 */
[----:B------:R-:W-:Y:S04]  /*7c60*/  @!P4 STS [R4+0x40], R7 ;  /* 0x000040070400c388 */ /* 0x000fe80000000800 */
[----:B------:R-:W-:Y:S04]  /*7c70*/  @!P4 STS [R4+0x80], R13 ;  /* 0x0000800d0400c388 */ /* 0x000fe80000000800 */
[----:B------:R-:W-:Y:S04]  /*7c80*/  @!P4 STS [R4+0xc0], R16 ;  /* 0x0000c0100400c388 */ /* 0x000fe80000000800 */
[----:B------:R-:W-:Y:S04]  /*7c90*/  @!P4 STS [R4+0x100], R52 ;  /* 0x000100340400c388 */ /* 0x000fe80000000800 */
[----:B------:R-:W-:Y:S04]  /*7ca0*/  @!P4 STS [R4+0x140], R50 ;  /* 0x000140320400c388 */ /* 0x000fe80000000800 */
[----:B------:R0:W-:Y:S04]  /*7cb0*/  @!P4 STS [R4+0x180], R18 ;  /* 0x000180120400c388 */ /* 0x0001e80000000800 */
[----:B------:R-:W-:Y:S04]  /*7cc0*/  @!P4 STS [R4+0x1c0], R44 ;  /* 0x0001c02c0400c388 */ /* 0x000fe80000000800 */
[----:B------:R-:W-:Y:S01]  /*7cd0*/  BAR.SYNC.DEFER_BLOCKING 0x0 ;  /* 0x0000000000007b1d */ /* 0x000fe20000010000 */
[----:B------:R-:W-:Y:S01]  /*7ce0*/  FSETP.GE.AND P4, PT, R9, RZ, PT ;  /* 0x000000ff0900720b */ /* 0x000fe20003f86000 */
[----:B0-----:R-:W-:-:S03]  /*7cf0*/  IMAD.MOV.U32 R18, RZ, RZ, -0x200 ;  /* 0xfffffe00ff127424 */ /* 0x001fc600078e00ff */
[----:B------:R-:W-:-:S05]  /*7d00*/  FSEL R9, R9, RZ, !P4 ;  /* 0x000000ff09097208 */ /* 0x000fca0006000000 */
[----:B------:R-:W-:Y:S01]  /*7d10*/  FADD R9, RZ, -R9 ;  /* 0x80000009ff097221 */ /* 0x000fe20000000000 */
[----:B------:R-:W0:Y:S01]  /*7d20*/  @!P5 LDS R2, [R0.X4] ;  /* 0x000000000002d984 */ /* 0x000e220000004800 */
[----:B------:R-:W-:-:S04]  /*7d30*/  FSETP.GE.AND P5, PT, R8, RZ, PT ;  /* 0x000000ff0800720b */ /* 0x000fc80003fa6000 */
[----:B------:R-:W-:-:S05]  /*7d40*/  FSEL R8, R8, RZ, !P5 ;  /* 0x000000ff08087208 */ /* 0x000fca0006800000 */
[----:B------:R-:W-:Y:S01]  /*7d50*/  FADD R8, RZ, -R8 ;  /* 0x80000008ff087221 */ /* 0x000fe20000000000 */
[----:B0-----:R-:W0:Y:S01]  /*7d60*/  SHFL.BFLY PT, R5, R2, 0x8, 0x1f ;  /* 0x0d001f0002057f89 */ /* 0x001e2200000e0000 */
[C---:B------:R-:W-:Y:S02]  /*7d70*/  FSETP.NAN.AND P3, PT, R2.reuse, R2, PT ;  /* 0x000000020200720b */ /* 0x040fe40003f68000 */
[----:B0-----:R-:W-:-:S04]  /*7d80*/  FSETP.GT.AND P1, PT, R2, R5, PT ;  /* 0x000000050200720b */ /* 0x001fc80003f24000 */
[----:B------:R-:W-:-:S04]  /*7d90*/  FSEL R5, R2, R5, P1 ;  /* 0x0000000502057208 */ /* 0x000fc80000800000 */
[----:B------:R-:W-:-:S04]  /*7da0*/  FSEL R5, R2, R5, P3 ;  /* 0x0000000502057208 */ /* 0x000fc80001800000 */
[C---:B------:R-:W-:Y:S01]  /*7db0*/  FSETP.NAN.AND P3, PT, R5.reuse, R5, PT ;  /* 0x000000050500720b */ /* 0x040fe20003f68000 */
[----:B------:R-:W0:Y:S02]  /*7dc0*/  SHFL.BFLY PT, R6, R5, 0x4, 0x1f ;  /* 0x0c801f0005067f89 */ /* 0x000e2400000e0000 */
[----:B0-----:R-:W-:-:S13]  /*7dd0*/  FSETP.GT.AND P1, PT, R5, R6, PT ;  /* 0x000000060500720b */ /* 0x001fda0003f24000 */
[----:B------:R-:W-:-:S04]  /*7de0*/  @!P1 FSEL R5, R5, R6, P3 ;  /* 0x0000000605059208 */ /* 0x000fc80001800000 */
[C---:B------:R-:W-:Y:S01]  /*7df0*/  FSETP.NAN.AND P3, PT, R5.reuse, R5, PT ;  /* 0x000000050500720b */ /* 0x040fe20003f68000 */
[----:B------:R-:W0:Y:S02]  /*7e00*/  SHFL.BFLY PT, R4, R5, 0x2, 0x1f ;  /* 0x0c401f0005047f89 */ /* 0x000e2400000e0000 */
[----:B0-----:R-:W-:-:S13]  /*7e10*/  FSETP.GT.AND P1, PT, R5, R4, PT ;  /* 0x000000040500720b */ /* 0x001fda0003f24000 */
[----:B------:R-:W-:-:S04]  /*7e20*/  @!P1 FSEL R5, R5, R4, P3 ;  /* 0x0000000405059208 */ /* 0x000fc80001800000 */
[C---:B------:R-:W-:Y:S01]  /*7e30*/  FSETP.NAN.AND P3, PT, R5.reuse, R5, PT ;  /* 0x000000050500720b */ /* 0x040fe20003f68000 */
[----:B------:R-:W0:Y:S02]  /*7e40*/  SHFL.BFLY PT, R2, R5, 0x1, 0x1f ;  /* 0x0c201f0005027f89 */ /* 0x000e2400000e0000 */
[----:B0-----:R-:W-:-:S13]  /*7e50*/  FSETP.GT.AND P1, PT, R5, R2, PT ;  /* 0x000000020500720b */ /* 0x001fda0003f24000 */
[----:B------:R-:W-:Y:S02]  /*7e60*/  @!P1 SEL R5, R5, R2, P3 ;  /* 0x0000000205059207 */ /* 0x000fe40001800000 */
[----:B------:R-:W-:Y:S02]  /*7e70*/  FSETP.GE.AND P3, PT, R21, RZ, PT ;  /* 0x000000ff1500720b */ /* 0x000fe40003f66000 */
[----:B------:R-:W-:Y:S01]  /*7e80*/  FSETP.GE.AND P1, PT, R22, RZ, PT ;  /* 0x000000ff1600720b */ /* 0x000fe20003f26000 */
[----:B------:R-:W-:Y:S04]  /*7e90*/  @P0 STS [R0.X4], R5 ;  /* 0x0000000500000388 */ /* 0x000fe80000004800 */
[----:B------:R-:W-:Y:S01]  /*7ea0*/  BAR.SYNC.DEFER_BLOCKING 0x0 ;  /* 0x0000000000007b1d */ /* 0x000fe20000010000 */
[----:B------:R-:W-:-:S02]  /*7eb0*/  FSETP.GE.AND P0, PT, R20, RZ, PT ;  /* 0x000000ff1400720b */ /* 0x000fc40003f06000 */
[----:B------:R-:W-:Y:S02]  /*7ec0*/  FSEL R21, R21, RZ, !P3 ;  /* 0x000000ff15157208 */ /* 0x000fe40005800000 */
[----:B------:R-:W-:Y:S02]  /*7ed0*/  FSEL R20, R20, RZ, !P0 ;  /* 0x000000ff14147208 */ /* 0x000fe40004000000 */
[C---:B------:R-:W-:Y:S01]  /*7ee0*/  FSETP.GE.AND P0, PT, R23.reuse, RZ, PT ;  /* 0x000000ff1700720b */ /* 0x040fe20003f06000 */
[----:B------:R-:W-:Y:S01]  /*7ef0*/  FADD R21, RZ, -R21 ;  /* 0x80000015ff157221 */ /* 0x000fe20000000000 */
[----:B------:R-:W-:Y:S01]  /*7f00*/  FSEL R22, R22, RZ, !P1 ;  /* 0x000000ff16167208 */ /* 0x000fe20004800000 */
[----:B------:R-:W-:Y:S01]  /*7f10*/  FADD R20, RZ, -R20 ;  /* 0x80000014ff147221 */ /* 0x000fe20000000000 */
[----:B------:R-:W-:Y:S02]  /*7f20*/  FSEL R23, R23, RZ, !P0 ;  /* 0x000000ff17177208 */ /* 0x000fe40004000000 */
[----:B------:R-:W-:Y:S01]  /*7f30*/  FSETP.GE.AND P1, PT, R10, RZ, PT ;  /* 0x000000ff0a00720b */ /* 0x000fe20003f26000 */
[----:B------:R-:W-:Y:S01]  /*7f40*/  FADD R22, RZ, -R22 ;  /* 0x80000016ff167221 */ /* 0x000fe20000000000 */
[----:B------:R-:W-:Y:S01]  /*7f50*/  FSETP.NAN.AND P0, PT, R20, R20, PT ;  /* 0x000000141400720b */ /* 0x000fe20003f08000 */
[----:B------:R-:W-:Y:S01]  /*7f60*/  FADD R23, RZ, -R23 ;  /* 0x80000017ff177221 */ /* 0x000fe20000000000 */
[----:B------:R-:W-:-:S02]  /*7f70*/  FSEL R10, R10, RZ, !P1 ;  /* 0x000000ff0a0a7208 */ /* 0x000fc40004800000 */
[----:B------:R-:W-:-:S03]  /*7f80*/  FSETP.NAN.AND P1, PT, R21, R21, PT ;  /* 0x000000151500720b */ /* 0x000fc60003f28000 */
[----:B------:R-:W-:Y:S01]  /*7f90*/  FADD R10, RZ, -R10 ;  /* 0x8000000aff0a7221 */ /* 0x000fe20000000000 */
[----:B------:R-:W0:Y:S04]  /*7fa0*/  LDS R28, [RZ] ;  /* 0x00000000ff1c7984 */ /* 0x000e280000000800 */
[----:B------:R-:W1:Y:S04]  /*7fb0*/  LDS R31, [0xc0] ;  /* 0x0000c000ff1f7984 */ /* 0x000e680000000800 */
[----:B------:R-:W2:Y:S04]  /*7fc0*/  LDS R29, [0x40] ;  /* 0x00004000ff1d7984 */ /* 0x000ea80000000800 */
[----:B------:R-:W3:Y:S04]  /*7fd0*/  LDS R30, [0x80] ;  /* 0x00008000ff1e7984 */ /* 0x000ee80000000800 */
[----:B------:R-:W4:Y:S04]  /*7fe0*/  LDS R4, [0x100] ;  /* 0x00010000ff047984 */ /* 0x000f280000000800 */
[----:B------:R-:W-:Y:S04]  /*7ff0*/  LDS R5, [0x140] ;  /* 0x00014000ff057984 */ /* 0x000fe80000000800 */
[----:B------:R-:W-:Y:S04]  /*8000*/  LDS R6, [0x180] ;  /* 0x00018000ff067984 */ /* 0x000fe80000000800 */
[----:B------:R-:W5:Y:S04]  /*8010*/  LDS R7, [0x1c0] ;  /* 0x0001c000ff077984 */ /* 0x000f680000000800 */
[----:B------:R-:W-:Y:S01]  /*8020*/  BAR.SYNC.DEFER_BLOCKING 0x0 ;  /* 0x0000000000007b1d */ /* 0x000fe20000010000 */
[----:B0-----:R-:W-:-:S04]  /*8030*/  FSETP.GTU.AND P3, PT, R28, RZ, PT ;  /* 0x000000ff1c00720b */ /* 0x001fc80003f6c000 */
[----:B------:R-:W-:Y:S02]  /*8040*/  FSEL R13, R28, RZ, P3 ;  /* 0x000000ff1c0d7208 */ /* 0x000fe40001800000 */
[C---:B------:R-:W-:Y:S02]  /*8050*/  FSETP.GE.AND P3, PT, R11.reuse, RZ, PT ;  /* 0x000000ff0b00720b */ /* 0x040fe40003f66000 */
[CC--:B------:R-:W-:Y:S02]  /*8060*/  FSETP.GT.AND P4, PT, R20.reuse, R13.reuse, PT ;  /* 0x0000000d1400720b */ /* 0x0c0fe40003f84000 */
[----:B------:R-:W-:Y:S02]  /*8070*/  FSEL R11, R11, RZ, !P3 ;  /* 0x000000ff0b0b7208 */ /* 0x000fe40005800000 */
[----:B------:R-:W-:Y:S02]  /*8080*/  @!P0 FSEL R20, R20, R13, P4 ;  /* 0x0000000d14148208 */ /* 0x000fe40002000000 */
[----:B------:R-:W-:Y:S01]  /*8090*/  FSETP.NAN.AND P3, PT, R22, R22, PT ;  /* 0x000000161600720b */ /* 0x000fe20003f68000 */
[----:B------:R-:W-:Y:S01]  /*80a0*/  FADD R11, RZ, -R11 ;  /* 0x8000000bff0b7221 */ /* 0x000fe20000000000 */
[----:B-1----:R-:W-:Y:S01]  /*80b0*/  FSETP.GTU.AND P4, PT, R31, RZ, PT ;  /* 0x000000ff1f00720b */ /* 0x002fe20003f8c000 */
[----:B------:R-:W-:Y:S01]  /*80c0*/  FMUL R20, R20, 0.0078740157186985015869 ;  /* 0x3c01020414147820 */ /* 0x000fe20000400000 */
[----:B--2---:R-:W-:Y:S01]  /*80d0*/  FSETP.GTU.AND P0, PT, R29, RZ, PT ;  /* 0x000000ff1d00720b */ /* 0x004fe20003f0c000 */
[----:B---3--:R-:W-:Y:S01]  /*80e0*/  STS.128 [RZ], R28 ;  /* 0x0000001cff007388 */ /* 0x008fe20000000c00 */
[----:B------:R-:W-:-:S02]  /*80f0*/  FSETP.GTU.AND P6, PT, R30, RZ, PT ;  /* 0x000000ff1e00720b */ /* 0x000fc40003fcc000 */
[----:B------:R-:W-:Y:S02]  /*8100*/  FSEL R2, R31, RZ, P4 ;  /* 0x000000ff1f027208 */ /* 0x000fe40002000000 */
[----:B------:R-:W-:Y:S02]  /*8110*/  FSEL R16, R29, RZ, P0 ;  /* 0x000000ff1d107208 */ /* 0x000fe40000000000 */
[----:B----4-:R-:W-:Y:S02]  /*8120*/  FSETP.GTU.AND P5, PT, R4, RZ, PT ;  /* 0x000000ff0400720b */ /* 0x010fe40003fac000 */
[----:B------:R-:W-:Y:S01]  /*8130*/  FSEL R19, R30, RZ, P6 ;  /* 0x000000ff1e137208 */ /* 0x000fe20003000000 */
[----:B-----5:R0:W-:Y:S04]  /*8140*/  STS.128 [0x10], R4 ;  /* 0x00001004ff007388 */ /* 0x0201e80000000c00 */
[----:B------:R-:W-:Y:S01]  /*8150*/  BAR.SYNC.DEFER_BLOCKING 0x0 ;  /* 0x0000000000007b1d */ /* 0x000fe20000010000 */
[----:B------:R-:W-:-:S02]  /*8160*/  FSETP.NAN.AND P4, PT, R8, R8, PT ;  /* 0x000000080800720b */ /* 0x000fc40003f88000 */
[----:B------:R-:W-:Y:S02]  /*8170*/  FSETP.NAN.AND P0, PT, R23, R23, PT ;  /* 0x000000171700720b */ /* 0x000fe40003f08000 */
[----:B------:R-:W-:Y:S02]  /*8180*/  FSEL R13, R4, RZ, P5 ;  /* 0x000000ff040d7208 */ /* 0x000fe40002800000 */
[CC--:B------:R-:W-:Y:S02]  /*8190*/  FSETP.GT.AND P6, PT, R22.reuse, R19.reuse, PT ;  /* 0x000000131600720b */ /* 0x0c0fe40003fc4000 */
[CC--:B------:R-:W-:Y:S02]  /*81a0*/  FSETP.GT.AND P5, PT, R21.reuse, R16.reuse, PT ;  /* 0x000000101500720b */ /* 0x0c0fe40003fa4000 */
[----:B------:R-:W-:Y:S01]  /*81b0*/  @!P3 FSEL R22, R22, R19, P6 ;  /* 0x000000131616b208 */ /* 0x000fe20003000000 */
[----:B------:R-:W-:Y:S01]  /*81c0*/  IMAD.MOV.U32 R19, RZ, RZ, -0x1 ;  /* 0xffffffffff137424 */ /* 0x000fe200078e00ff */
[----:B------:R-:W-:-:S02]  /*81d0*/  @!P1 FSEL R21, R21, R16, P5 ;  /* 0x0000001015159208 */ /* 0x000fc40002800000 */
[-C--:B------:R-:W-:Y:S01]  /*81e0*/  FSETP.GT.AND P3, PT, R8, R13.reuse, PT ;  /* 0x0000000d0800720b */ /* 0x080fe20003f64000 */
[----:B------:R-:W-:Y:S01]  /*81f0*/  FMUL R22, R22, 0.0078740157186985015869 ;  /* 0x3c01020416167820 */ /* 0x000fe20000400000 */
[-C--:B------:R-:W-:Y:S01]  /*8200*/  FSETP.GT.AND P1, PT, R23, R2.reuse, PT ;  /* 0x000000021700720b */ /* 0x080fe20003f24000 */
[----:B------:R-:W-:Y:S01]  /*8210*/  FMUL R21, R21, 0.0078740157186985015869 ;  /* 0x3c01020415157820 */ /* 0x000fe20000400000 */
[----:B------:R-:W-:Y:S02]  /*8220*/  @!P4 FSEL R8, R8, R13, P3 ;  /* 0x0000000d0808c208 */ /* 0x000fe40001800000 */
[----:B------:R-:W-:Y:S02]  /*8230*/  @!P0 FSEL R23, R23, R2, P1 ;  /* 0x0000000217178208 */ /* 0x000fe40000800000 */
[----:B------:R-:W-:Y:S01]  /*8240*/  FSETP.NAN.AND P5, PT, R9, R9, PT ;  /* 0x000000090900720b */ /* 0x000fe20003fa8000 */
[----:B------:R-:W-:Y:S01]  /*8250*/  FMUL R8, R8, 0.0078740157186985015869 ;  /* 0x3c01020408087820 */ /* 0x000fe20000400000 */
[----:B------:R-:W-:Y:S01]  /*8260*/  FSETP.NAN.AND P4, PT, R10, R10, PT ;  /* 0x0000000a0a00720b */ /* 0x000fe20003f88000 */
[----:B------:R-:W-:Y:S01]  /*8270*/  FMUL R23, R23, 0.0078740157186985015869 ;  /* 0x3c01020417177820 */ /* 0x000fe20000400000 */
[----:B------:R-:W-:Y:S01]  /*8280*/  FSETP.GTU.AND P0, PT, R5, RZ, PT ;  /* 0x000000ff0500720b */ /* 0x000fe20003f0c000 */
[----:B------:R-:W1:Y:S01]  /*8290*/  LDS R3, [R3.X4] ;  /* 0x0000000003037984 */ /* 0x000e620000004800 */
[----:B------:R-:W-:-:S02]  /*82a0*/  FSETP.GTU.AND P3, PT, R6, RZ, PT ;  /* 0x000000ff0600720b */ /* 0x000fc40003f6c000 */
[----:B------:R-:W-:Y:S02]  /*82b0*/  FSETP.GTU.AND P6, PT, R7, RZ, PT ;  /* 0x000000ff0700720b */ /* 0x000fe40003fcc000 */
[----:B------:R-:W-:Y:S02]  /*82c0*/  FSETP.NAN.AND P1, PT, R11, R11, PT ;  /* 0x0000000b0b00720b */ /* 0x000fe40003f28000 */
[----:B------:R-:W-:Y:S02]  /*82d0*/  FSEL R16, R5, RZ, P0 ;  /* 0x000000ff05107208 */ /* 0x000fe40000000000 */
[----:B------:R-:W-:Y:S02]  /*82e0*/  FSEL R13, R6, RZ, P3 ;  /* 0x000000ff060d7208 */ /* 0x000fe40001800000 */
[----:B------:R-:W-:Y:S02]  /*82f0*/  FSEL R2, R7, RZ, P6 ;  /* 0x000000ff07027208 */ /* 0x000fe40003000000 */
[----:B------:R-:W-:-:S02]  /*8300*/  FSETP.GT.AND P6, PT, R9, R16, PT ;  /* 0x000000100900720b */ /* 0x000fc40003fc4000 */
[-C--:B------:R-:W-:Y:S02]  /*8310*/  FSETP.GT.AND P3, PT, R10, R13.reuse, PT ;  /* 0x0000000d0a00720b */ /* 0x080fe40003f64000 */
[----:B------:R-:W-:Y:S02]  /*8320*/  FSETP.GT.AND P0, PT, R20, 9.9999997473787516356e-06, PT ;  /* 0x3727c5ac1400780b */ /* 0x000fe40003f04000 */
[----:B------:R-:W-:Y:S01]  /*8330*/  @!P5 FSEL R9, R9, R16, P6 ;  /* 0x000000100909d208 */ /* 0x000fe20003000000 */
[----:B------:R-:W-:Y:S01]  /*8340*/  IMAD.MOV.U32 R16, RZ, RZ, 0x3e800000 ;  /* 0x3e800000ff107424 */ /* 0x000fe200078e00ff */
[----:B------:R-:W-:Y:S02]  /*8350*/  @!P4 FSEL R10, R10, R13, P3 ;  /* 0x0000000d0a0ac208 */ /* 0x000fe40001800000 */
[-C--:B------:R-:W-:Y:S01]  /*8360*/  FSETP.GT.AND P5, PT, R11, R2.reuse, PT ;  /* 0x000000020b00720b */ /* 0x080fe20003fa4000 */
[----:B------:R-:W-:Y:S01]  /*8370*/  FMUL R9, R9, 0.0078740157186985015869 ;  /* 0x3c01020409097820 */ /* 0x000fe20000400000 */
[----:B------:R-:W-:Y:S01]  /*8380*/  FSETP.GT.AND P3, PT, R21, 9.9999997473787516356e-06, PT ;  /* 0x3727c5ac1500780b */ /* 0x000fe20003f64000 */
[----:B------:R-:W-:Y:S01]  /*8390*/  FMUL R10, R10, 0.0078740157186985015869 ;  /* 0x3c0102040a0a7820 */ /* 0x000fe20000400000 */
[----:B------:R-:W-:-:S02]  /*83a0*/  @!P1 FSEL R11, R11, R2, P5 ;  /* 0x000000020b0b9208 */ /* 0x000fc40002800000 */
[----:B------:R-:W-:Y:S02]  /*83b0*/  FSETP.NAN.AND P4, PT, R20, R20, PT ;  /* 0x000000141400720b */ /* 0x000fe40003f88000 */
[----:B------:R-:W-:Y:S01]  /*83c0*/  FSETP.GT.AND P1, PT, R22, 9.9999997473787516356e-06, PT ;  /* 0x3727c5ac1600780b */ /* 0x000fe20003f24000 */
[----:B------:R-:W-:Y:S01]  /*83d0*/  FMUL R11, R11, 0.0078740157186985015869 ;  /* 0x3c0102040b0b7820 */ /* 0x000fe20000400000 */
[----:B------:R-:W-:Y:S02]  /*83e0*/  @!P0 FSEL R20, R20, 9.9999997473787516356e-06, P4 ;  /* 0x3727c5ac14148808 */ /* 0x000fe40002000000 */
[----:B------:R-:W-:Y:S02]  /*83f0*/  FSETP.NAN.AND P5, PT, R21, R21, PT ;  /* 0x000000151500720b */ /* 0x000fe40003fa8000 */
[----:B------:R-:W-:Y:S02]  /*8400*/  FSETP.GT.AND P4, PT, R23, 9.9999997473787516356e-06, PT ;  /* 0x3727c5ac1700780b */ /* 0x000fe40003f84000 */
[----:B------:R-:W-:-:S02]  /*8410*/  FSETP.GT.AND P0, PT, R8, 9.9999997473787516356e-06, PT ;  /* 0x3727c5ac0800780b */ /* 0x000fc40003f04000 */
[----:B------:R-:W-:Y:S02]  /*8420*/  @!P3 FSEL R21, R21, 9.9999997473787516356e-06, P5 ;  /* 0x3727c5ac1515b808 */ /* 0x000fe40002800000 */
[C---:B------:R-:W-:Y:S02]  /*8430*/  FSETP.NAN.AND P5, PT, R22.reuse, R22, PT ;  /* 0x000000161600720b */ /* 0x040fe40003fa8000 */
[----:B------:R-:W-:Y:S02]  /*8440*/  FSETP.GT.AND P3, PT, R9, 9.9999997473787516356e-06, PT ;  /* 0x3727c5ac0900780b */ /* 0x000fe40003f64000 */
[----:B------:R-:W-:Y:S02]  /*8450*/  FSETP.NAN.AND P6, PT, R23, R23, PT ;  /* 0x000000171700720b */ /* 0x000fe40003fc8000 */
[----:B------:R-:W-:Y:S02]  /*8460*/  @!P1 FSEL R22, R22, 9.9999997473787516356e-06, P5 ;  /* 0x3727c5ac16169808 */ /* 0x000fe40002800000 */
[----:B------:R-:W-:-:S02]  /*8470*/  FSETP.NAN.AND P5, PT, R8, R8, PT ;  /* 0x000000080800720b */ /* 0x000fc40003fa8000 */
[----:B------:R-:W-:Y:S02]  /*8480*/  FSETP.GT.AND P1, PT, R10, 9.9999997473787516356e-06, PT ;  /* 0x3727c5ac0a00780b */ /* 0x000fe40003f24000 */
[----:B------:R-:W-:Y:S02]  /*8490*/  @!P4 FSEL R23, R23, 9.9999997473787516356e-06, P6 ;  /* 0x3727c5ac1717c808 */ /* 0x000fe40003000000 */
[----:B------:R-:W-:Y:S02]  /*84a0*/  FSETP.NAN.AND P4, PT, R9, R9, PT ;  /* 0x000000090900720b */ /* 0x000fe40003f88000 */
[----:B------:R-:W-:Y:S02]  /*84b0*/  @!P0 FSEL R8, R8, 9.9999997473787516356e-06, P5 ;  /* 0x3727c5ac08088808 */ /* 0x000fe40002800000 */
[----:B------:R-:W-:Y:S02]  /*84c0*/  FSETP.GT.AND P0, PT, R11, 9.9999997473787516356e-06, PT ;  /* 0x3727c5ac0b00780b */ /* 0x000fe40003f04000 */
[----:B------:R-:W-:-:S02]  /*84d0*/  @!P3 FSEL R9, R9, 9.9999997473787516356e-06, P4 ;  /* 0x3727c5ac0909b808 */ /* 0x000fc40002000000 */
[----:B------:R-:W-:Y:S02]  /*84e0*/  FSETP.NAN.AND P3, PT, R10, R10, PT ;  /* 0x0000000a0a00720b */ /* 0x000fe40003f68000 */
[----:B------:R-:W-:Y:S02]  /*84f0*/  FSETP.GT.AND P5, PT, |R20|, 8.50705917302346158658e+37, PT ;  /* 0x7e8000001400780b */ /* 0x000fe40003fa4200 */
[----:B------:R-:W-:Y:S02]  /*8500*/  @!P1 FSEL R10, R10, 9.9999997473787516356e-06, P3 ;  /* 0x3727c5ac0a0a9808 */ /* 0x000fe40001800000 */
[----:B------:R-:W-:Y:S02]  /*8510*/  FSETP.NAN.AND P1, PT, R11, R11, PT ;  /* 0x0000000b0b00720b */ /* 0x000fe40003f28000 */
[----:B------:R-:W-:Y:S02]  /*8520*/  FSETP.GT.AND P6, PT, |R21|, 8.50705917302346158658e+37, PT ;  /* 0x7e8000001500780b */ /* 0x000fe40003fc4200 */
[----:B------:R-:W-:-:S02]  /*8530*/  @!P0 FSEL R11, R11, 9.9999997473787516356e-06, P1 ;  /* 0x3727c5ac0b0b8808 */ /* 0x000fc40000800000 */
[----:B------:R-:W-:Y:S02]  /*8540*/  FSETP.GT.AND P0, PT, |R22|, 8.50705917302346158658e+37, PT ;  /* 0x7e8000001600780b */ /* 0x000fe40003f04200 */
[C---:B------:R-:W-:Y:S01]  /*8550*/  FSETP.GEU.AND P4, PT, |R20|.reuse, 1.175494350822287508e-38, PT ;  /* 0x008000001400780b */ /* 0x040fe20003f8e200 */
[----:B------:R-:W-:Y:S01]  /*8560*/  @P5 FMUL R20, R20, 0.25 ;  /* 0x3e80000014145820 */ /* 0x000fe20000400000 */
[C---:B------:R-:W-:Y:S02]  /*8570*/  FSETP.GEU.AND P3, PT, |R21|.reuse, 1.175494350822287508e-38, PT ;  /* 0x008000001500780b */ /* 0x040fe40003f6e200 */
[C---:B------:R-:W-:Y:S02]  /*8580*/  FSEL R13, R16.reuse, 1, P5 ;  /* 0x3f800000100d7808 */ /* 0x040fe40002800000 */
[----:B------:R-:W-:Y:S01]  /*8590*/  FSEL R2, R16, 1, P6 ;  /* 0x3f80000010027808 */ /* 0x000fe20003000000 */
[----:B------:R-:W-:Y:S01]  /*85a0*/  @P6 FMUL R21, R21, 0.25 ;  /* 0x3e80000015156820 */ /* 0x000fe20000400000 */
[----:B------:R-:W-:-:S02]  /*85b0*/  FSETP.GEU.AND P1, PT, |R22|, 1.175494350822287508e-38, PT ;  /* 0x008000001600780b */ /* 0x000fc40003f2e200 */
[----:B------:R-:W-:Y:S01]  /*85c0*/  FSETP.GT.AND P5, PT, |R23|, 8.50705917302346158658e+37, PT ;  /* 0x7e8000001700780b */ /* 0x000fe20003fa4200 */
[----:B------:R-:W-:Y:S01]  /*85d0*/  @P0 FMUL R22, R22, 0.25 ;  /* 0x3e80000016160820 */ /* 0x000fe20000400000 */
[----:B------:R-:W-:Y:S01]  /*85e0*/  FSETP.GT.AND P6, PT, |R8|, 8.50705917302346158658e+37, PT ;  /* 0x7e8000000800780b */ /* 0x000fe20003fc4200 */
[----:B------:R-:W-:Y:S01]  /*85f0*/  @!P4 FMUL R20, R20, 16777216 ;  /* 0x4b8000001414c820 */ /* 0x000fe20000400000 */
[----:B0-----:R-:W-:Y:S01]  /*8600*/  FSEL R5, R16, 1, P0 ;  /* 0x3f80000010057808 */ /* 0x001fe20000000000 */
[----:B------:R-:W-:Y:S01]  /*8610*/  @!P4 FMUL R13, R13, 16777216 ;  /* 0x4b8000000d0dc820 */ /* 0x000fe20000400000 */
[----:B------:R-:W-:Y:S01]  /*8620*/  FSETP.GT.AND P0, PT, |R9|, 8.50705917302346158658e+37, PT ;  /* 0x7e8000000900780b */ /* 0x000fe20003f04200 */
[----:B------:R-:W-:Y:S01]  /*8630*/  @!P3 FMUL R21, R21, 16777216 ;  /* 0x4b8000001515b820 */ /* 0x000fe20000400000 */
[----:B------:R-:W-:Y:S01]  /*8640*/  @!P3 FMUL R2, R2, 16777216 ;  /* 0x4b8000000202b820 */ /* 0x000fe20000400000 */
[C---:B------:R-:W-:Y:S01]  /*8650*/  FSETP.GEU.AND P4, PT, |R23|.reuse, 1.175494350822287508e-38, PT ;  /* 0x008000001700780b */ /* 0x040fe20003f8e200 */
[----:B------:R-:W0:Y:S01]  /*8660*/  MUFU.RCP R20, R20 ;  /* 0x0000001400147308 */ /* 0x000e220000001000 */
[----:B------:R-:W-:Y:S01]  /*8670*/  FSETP.GEU.AND P3, PT, |R8|, 1.175494350822287508e-38, PT ;  /* 0x008000000800780b */ /* 0x000fe20003f6e200 */
[----:B------:R-:W-:Y:S01]  /*8680*/  @!P1 FMUL R22, R22, 16777216 ;  /* 0x4b80000016169820 */ /* 0x000fe20000400000 */
[----:B------:R-:W-:Y:S01]  /*8690*/  @P5 FMUL R23, R23, 0.25 ;  /* 0x3e80000017175820 */ /* 0x000fe20000400000 */
[C---:B------:R-:W-:Y:S01]  /*86a0*/  FSEL R4, R16.reuse, 1, P5 ;  /* 0x3f80000010047808 */ /* 0x040fe20002800000 */
[----:B------:R-:W-:Y:S01]  /*86b0*/  @!P1 FMUL R5, R5, 16777216 ;  /* 0x4b80000005059820 */ /* 0x000fe20000400000 */
[----:B------:R-:W-:Y:S01]  /*86c0*/  FSEL R7, R16, 1, P6 ;  /* 0x3f80000010077808 */ /* 0x000fe20003000000 */
[----:B------:R-:W-:Y:S01]  /*86d0*/  @P6 FMUL R8, R8, 0.25 ;  /* 0x3e80000008086820 */ /* 0x000fe20000400000 */
[----:B------:R-:W2:Y:S01]  /*86e0*/  MUFU.RCP R21, R21 ;  /* 0x0000001500157308 */ /* 0x000ea20000001000 */
[C---:B------:R-:W-:Y:S01]  /*86f0*/  FSETP.GEU.AND P5, PT, |R9|.reuse, 1.175494350822287508e-38, PT ;  /* 0x008000000900780b */ /* 0x040fe20003fae200 */
[----:B------:R-:W-:Y:S01]  /*8700*/  @P0 FMUL R9, R9, 0.25 ;  /* 0x3e80000009090820 */ /* 0x000fe20000400000 */
[----:B------:R-:W-:Y:S01]  /*8710*/  FSETP.GT.AND P1, PT, |R10|, 8.50705917302346158658e+37, PT ;  /* 0x7e8000000a00780b */ /* 0x000fe20003f24200 */
[----:B------:R-:W-:Y:S01]  /*8720*/  @!P4 FMUL R23, R23, 16777216 ;  /* 0x4b8000001717c820 */ /* 0x000fe20000400000 */
[----:B------:R-:W-:Y:S01]  /*8730*/  FSETP.GT.AND P6, PT, |R11|, 8.50705917302346158658e+37, PT ;  /* 0x7e8000000b00780b */ /* 0x000fe20003fc4200 */
[----:B------:R-:W-:Y:S01]  /*8740*/  @!P4 FMUL R4, R4, 16777216 ;  /* 0x4b8000000404c820 */ /* 0x000fe20000400000 */
[----:B------:R-:W-:Y:S01]  /*8750*/  FSEL R6, R16, 1, P0 ;  /* 0x3f80000010067808 */ /* 0x000fe20000000000 */
[----:B------:R-:W-:Y:S01]  /*8760*/  @!P3 FMUL R8, R8, 16777216 ;  /* 0x4b8000000808b820 */ /* 0x000fe20000400000 */
[----:B------:R-:W-:Y:S01]  /*8770*/  LOP3.LUT P0, RZ, R0, 0x1f8, RZ, 0xc0, !PT ;  /* 0x000001f800ff7812 */ /* 0x000fe2000780c0ff */
[----:B------:R-:W-:Y:S01]  /*8780*/  @!P3 FMUL R7, R7, 16777216 ;  /* 0x4b8000000707b820 */ /* 0x000fe20000400000 */
[----:B------:R-:W-:Y:S01]  /*8790*/  FSETP.GEU.AND P4, PT, |R10|, 1.175494350822287508e-38, PT ;  /* 0x008000000a00780b */ /* 0x000fe20003f8e200 */
[----:B------:R-:W3:Y:S01]  /*87a0*/  MUFU.RCP R22, R22 ;  /* 0x0000001600167308 */ /* 0x000ee20000001000 */
[----:B------:R-:W-:Y:S01]  /*87b0*/  FSETP.GEU.AND P3, PT, |R11|, 1.175494350822287508e-38, PT ;  /* 0x008000000b00780b */ /* 0x000fe20003f6e200 */
[----:B0-----:R-:W-:Y:S01]  /*87c0*/  FMUL R20, R20, R13 ;  /* 0x0000000d14147220 */ /* 0x001fe20000400000 */
[----:B------:R-:W-:Y:S01]  /*87d0*/  ISETP.LT.AND P0, PT, R15, 0x200, !P0 ;  /* 0x000002000f00780c */ /* 0x000fe20004701270 */
[----:B--2---:R-:W-:Y:S01]  /*87e0*/  FMUL R21, R21, R2 ;  /* 0x0000000215157220 */ /* 0x004fe20000400000 */
[----:B-1----:R-:W-:Y:S01]  /*87f0*/  F2FP.BF16.PACK_AB R12, R3, R12 ;  /* 0x0000000c030c723e */ /* 0x002fe200000010ff */
[----:B------:R-:W-:Y:S01]  /*8800*/  @P1 FMUL R10, R10, 0.25 ;  /* 0x3e8000000a0a1820 */ /* 0x000fe20000400000 */
[----:B------:R-:W-:Y:S01]  /*8810*/  @P6 FMUL R11, R11, 0.25 ;  /* 0x3e8000000b0b6820 */ /* 0x000fe20000400000 */
[-C--:B------:R-:W-:Y:S01]  /*8820*/  IMAD.WIDE R2, R15, R26.reuse, c[0x0][0x1b0] ;  /* 0x00006c000f027625 */ /* 0x080fe200078e021a */
[----:B------:R-:W-:Y:S01]  /*8830*/  PRMT R13, R12, 0x7632, R13 ;  /* 0x000076320c0d7816 */ /* 0x000fe2000000000d */
[----:B------:R-:W-:Y:S01]  /*8840*/  @!P5 FMUL R9, R9, 16777216 ;  /* 0x4b8000000909d820 */ /* 0x000fe20000400000 */
[----:B------:R-:W0:Y:S01]  /*8850*/  MUFU.RCP R23, R23 ;  /* 0x0000001700177308 */ /* 0x000e220000001000 */
[----:B------:R-:W-:Y:S01]  /*8860*/  IMAD.WIDE R26, R15, R26, c[0x0][0x1b8] ;  /* 0x00006e000f1a7625 */ /* 0x000fe200078e021a */
[----:B------:R-:W-:Y:S01]  /*8870*/  @!P4 FMUL R10, R10, 16777216 ;  /* 0x4b8000000a0ac820 */ /* 0x000fe20000400000 */
[----:B------:R-:W-:Y:S01]  /*8880*/  @!P3 FMUL R11, R11, 16777216 ;  /* 0x4b8000000b0bb820 */ /* 0x000fe20000400000 */
[----:B------:R-:W-:Y:S01]  /*8890*/  FSEL R0, R16, 1, P6 ;  /* 0x3f80000010007808 */ /* 0x000fe20003000000 */
[----:B------:R1:W-:Y:S01]  /*88a0*/  @P0 STG.E.U16 [R2.64], R12 ;  /* 0x0000000c02000986 */ /* 0x0003e2000c101504 */
[----:B---3--:R-:W-:Y:S01]  /*88b0*/  FMUL R22, R22, R5 ;  /* 0x0000000516167220 */ /* 0x008fe20000400000 */
[----:B------:R-:W-:Y:S01]  /*88c0*/  FSEL R5, R16, 1, P1 ;  /* 0x3f80000010057808 */ /* 0x000fe20000800000 */
[----:B------:R-:W2:Y:S01]  /*88d0*/  MUFU.RCP R8, R8 ;  /* 0x0000000800087308 */ /* 0x000ea20000001000 */
[----:B------:R1:W-:Y:S01]  /*88e0*/  @P0 STG.E.U16 [R26.64], R13 ;  /* 0x0000000d1a000986 */ /* 0x0003e2000c101504 */
[----:B------:R-:W-:Y:S01]  /*88f0*/  @!P5 FMUL R6, R6, 16777216 ;  /* 0x4b8000000606d820 */ /* 0x000fe20000400000 */
[----:B------:R-:W-:Y:S01]  /*8900*/  @!P3 FMUL R0, R0, 16777216 ;  /* 0x4b8000000000b820 */ /* 0x000fe20000400000 */
[----:B------:R-:W-:Y:S01]  /*8910*/  @!P4 FMUL R5, R5, 16777216 ;  /* 0x4b8000000505c820 */ /* 0x000fe20000400000 */
[----:B------:R-:W-:Y:S01]  /*8920*/  BAR.SYNC.DEFER_BLOCKING 0x0 ;  /* 0x0000000000007b1d */ /* 0x000fe20000010000 */
[----:B0-----:R-:W-:-:S05]  /*8930*/  FMUL R23, R23, R4 ;  /* 0x0000000417177220 */ /* 0x001fca0000400000 */
[----:B------:R-:W0:Y:S01]  /*8940*/  MUFU.RCP R9, R9 ;  /* 0x0000000900097308 */ /* 0x000e220000001000 */
[----:B--2---:R-:W-:-:S07]  /*8950*/  FMUL R8, R8, R7 ;  /* 0x0000000708087220 */ /* 0x004fce0000400000 */
[----:B------:R-:W2:Y:S08]  /*8960*/  MUFU.RCP R10, R10 ;  /* 0x0000000a000a7308 */ /* 0x000eb00000001000 */
[----:B------:R-:W3:Y:S01]  /*8970*/  MUFU.RCP R11, R11 ;  /* 0x0000000b000b7308 */ /* 0x000ee20000001000 */
[----:B0-----:R-:W-:Y:S01]  /*8980*/  FMUL R9, R9, R6 ;  /* 0x0000000609097220 */ /* 0x001fe20000400000 */
[----:B------:R1:W-:Y:S04]  /*8990*/  STS [RZ], R20 ;  /* 0x00000014ff007388 */ /* 0x0003e80000000800 */
[----:B------:R1:W-:Y:S01]  /*89a0*/  STS [0x8], R21 ;  /* 0x00000815ff007388 */ /* 0x0003e20000000800 */
[----:B--2---:R-:W-:-:S03]  /*89b0*/  FMUL R10, R10, R5 ;  /* 0x000000050a0a7220 */ /* 0x004fc60000400000 */
[----:B------:R1:W-:Y:S04]  /*89c0*/  STS [0x10], R22 ;  /* 0x00001016ff007388 */ /* 0x0003e80000000800 */
[----:B------:R1:W-:Y:S01]  /*89d0*/  STS [0x18], R23 ;  /* 0x00001817ff007388 */ /* 0x0003e20000000800 */
[----:B---3--:R-:W-:-:S03]  /*89e0*/  FMUL R11, R11, R0 ;  /* 0x000000000b0b7220 */ /* 0x008fc60000400000 */
[----:B------:R1:W-:Y:S04]  /*89f0*/  STS [0x20], R8 ;  /* 0x00002008ff007388 */ /* 0x0003e80000000800 */
[----:B------:R1:W-:Y:S04]  /*8a00*/  STS [0x28], R9 ;  /* 0x00002809ff007388 */ /* 0x0003e80000000800 */
[----:B------:R1:W-:Y:S04]  /*8a10*/  STS [0x30], R10 ;  /* 0x0000300aff007388 */ /* 0x0003e80000000800 */
[----:B------:R1:W-:Y:S04]  /*8a20*/  STS [0x38], R11 ;  /* 0x0000380bff007388 */ /* 0x0003e80000000800 */
[----:B------:R-:W-:Y:S06]  /*8a30*/  BAR.SYNC.DEFER_BLOCKING 0x0 ;  /* 0x0000000000007b1d */ /* 0x000fec0000010000 */
[----:B-1----:R-:W0:Y:S02]  /*8a40*/  LDS R14, [R14.X8] ;  /* 0x000000000e0e7984 */ /* 0x002e240000008800 */
.L_x_4:
[----:B------:R-:W-:Y:S01]  /*8a50*/  IADD3 R18, P0, R18, 0x200, RZ ;  /* 0x0000020012127810 */ /* 0x000fe20007f1e0ff */
[----:B0-----:R-:W-:Y:S01]  /*8a60*/  IMAD.MOV.U32 R3, RZ, RZ, 0x2 ;  /* 0x00000002ff037424 */ /* 0x001fe200078e00ff */
[----:B------:R-:W-:Y:S01]  /*8a70*/  CS2R R4, SRZ ;  /* 0x0000000000047805 */ /* 0x000fe2000001ff00 */
[----:B------:R-:W-:-:S02]  /*8a80*/  CS2R R6, SRZ ;  /* 0x0000000000067805 */ /* 0x000fc4000001ff00 */
[----:B------:R-:W-:-:S04]  /*8a90*/  IMAD.IADD R20, R17, 0x1, R18 ;  /* 0x0000000111147824 */ /* 0x000fc800078e0212 */
[----:B------:R-:W-:-:S05]  /*8aa0*/  IMAD.WIDE R2, R20, R3, c[0x0][0x1a8] ;  /* 0x00006a0014027625 */ /* 0x000fca00078e0203 */
[----:B------:R-:W2:Y:S01]  /*8ab0*/  @!P2 LDG.E.EF.128 R4, [R2.64] ;  /* 0x000000040204a981 */ /* 0x000ea2000c0e1d00 */
[----:B------:R-:W-:Y:S01]  /*8ac0*/  IMAD.X R19, RZ, RZ, R19, P0 ;  /* 0x000000ffff137224 */ /* 0x000fe200000e0613 */
[----:B------:R-:W-:-:S04]  /*8ad0*/  ISETP.GE.U32.AND P0, PT, R18, 0xa00, PT ;  /* 0x00000a001200780c */ /* 0x000fc80003f06070 */
[----:B------:R-:W-:Y:S01]  /*8ae0*/  ISETP.GE.U32.AND.EX P0, PT, R19, RZ, PT, P0 ;  /* 0x000000ff1300720c */ /* 0x000fe20003f06100 */
[C---:B--2---:R-:W-:Y:S01]  /*8af0*/  IMAD.U32 R9, R4.reuse, 0x10000, RZ ;  /* 0x0001000004097824 */ /* 0x044fe200078e00ff */
[----:B------:R-:W-:Y:S01]  /*8b00*/  PRMT R4, R4, 0x7632, R4 ;  /* 0x0000763204047816 */ /* 0x000fe20000000004 */
[C---:B------:R-:W-:Y:S01]  /*8b10*/  IMAD.U32 R11, R6.reuse, 0x10000, RZ ;  /* 0x00010000060b7824 */ /* 0x040fe200078e00ff */
[----:B------:R-:W-:Y:S01]  /*8b20*/  PRMT R6, R6, 0x7632, R6 ;  /* 0x0000763206067816 */ /* 0x000fe20000000006 */
[C---:B0-----:R-:W-:Y:S01]  /*8b30*/  FMUL R0, R14.reuse, R9 ;  /* 0x000000090e007220 */ /* 0x041fe20000400000 */
[C---:B------:R-:W-:Y:S01]  /*8b40*/  IMAD.U32 R9, R5.reuse, 0x10000, RZ ;  /* 0x0001000005097824 */ /* 0x040fe200078e00ff */
[C---:B------:R-:W-:Y:S01]  /*8b50*/  FMUL R11, R14.reuse, R11 ;  /* 0x0000000b0e0b7220 */ /* 0x040fe20000400000 */
[----:B------:R-:W-:Y:S01]  /*8b60*/  PRMT R5, R5, 0x7632, R5 ;  /* 0x0000763205057816 */ /* 0x000fe20000000005 */
[----:B------:R0:W1:Y:S01]  /*8b70*/  FRND R10, R0 ;  /* 0x00000000000a7307 */ /* 0x0000620000201000 */
[----:B------:R-:W-:Y:S01]  /*8b80*/  FMUL R8, R14, R9 ;  /* 0x000000090e087220 */ /* 0x000fe20000400000 */
[----:B------:R-:W-:-:S02]  /*8b90*/  IMAD.U32 R3, R4, 0x10000, RZ ;  /* 0x0001000004037824 */ /* 0x000fc400078e00ff */
[----:B------:R-:W-:Y:S02]  /*8ba0*/  IMAD.U32 R5, R5, 0x10000, RZ ;  /* 0x0001000005057824 */ /* 0x000fe400078e00ff */
[C---:B------:R-:W-:Y:S01]  /*8bb0*/  IMAD.U32 R9, R7.reuse, 0x10000, RZ ;  /* 0x0001000007097824 */ /* 0x040fe200078e00ff */
[----:B------:R-:W-:Y:S01]  /*8bc0*/  PRMT R7, R7, 0x7632, R7 ;  /* 0x0000763207077816 */ /* 0x000fe20000000007 */
[----:B------:R-:W2:Y:S01]  /*8bd0*/  FRND R8, R8 ;  /* 0x0000000800087307 */ /* 0x000ea20000201000 */
[C---:B0-----:R-:W-:Y:S01]  /*8be0*/  FMUL R0, R14.reuse, R3 ;  /* 0x000000030e007220 */ /* 0x041fe20000400000 */
[----:B------:R-:W-:Y:S01]  /*8bf0*/  FMUL R5, R14, R5 ;  /* 0x000000050e057220 */ /* 0x000fe20000400000 */
[----:B------:R-:W-:Y:S01]  /*8c00*/  IMAD.U32 R3, R6, 0x10000, RZ ;  /* 0x0001000006037824 */ /* 0x000fe200078e00ff */
[C---:B------:R-:W-:Y:S01]  /*8c10*/  FMUL R9, R14.reuse, R9 ;  /* 0x000000090e097220 */ /* 0x040fe20000400000 */
[----:B------:R-:W-:Y:S02]  /*8c20*/  IMAD.U32 R7, R7, 0x10000, RZ ;  /* 0x0001000007077824 */ /* 0x000fe400078e00ff */
[----:B------:R-:W-:Y:S01]  /*8c30*/  FMUL R3, R14, R3 ;  /* 0x000000030e037220 */ /* 0x000fe20000400000 */
[----:B------:R-:W0:Y:S01]  /*8c40*/  FRND R11, R11 ;  /* 0x0000000b000b7307 */ /* 0x000e220000201000 */
[----:B-1----:R-:W-:Y:S01]  /*8c50*/  FSETP.GT.AND P1, PT, R10, -127, PT ;  /* 0xc2fe00000a00780b */ /* 0x002fe20003f24000 */
[----:B------:R-:W-:Y:S01]  /*8c60*/  FMUL R7, R14, R7 ;  /* 0x000000070e077220 */ /* 0x000fe20000400000 */
[----:B------:R-:W-:-:S05]  /*8c70*/  FSETP.NAN.AND P5, PT, R10, R10, PT ;  /* 0x0000000a0a00720b */ /* 0x000fca0003fa8000 */
[----:B------:R-:W1:Y:S01]  /*8c80*/  FRND R0, R0 ;  /* 0x0000000000007307 */ /* 0x000e620000201000 */
[----:B--2---:R-:W-:-:S05]  /*8c90*/  FSETP.GT.AND P4, PT, R8, -127, PT ;  /* 0xc2fe00000800780b */ /* 0x004fca0003f84000 */
[----:B------:R-:W-:Y:S02]  /*8ca0*/  @!P1 FSEL R10, R10, -127, P5 ;  /* 0xc2fe00000a0a9808 */ /* 0x000fe40002800000 */
[----:B------:R-:W2:Y:S01]  /*8cb0*/  FRND R5, R5 ;  /* 0x0000000500057307 */ /* 0x000ea20000201000 */
[C---:B0-----:R-:W-:Y:S02]  /*8cc0*/  FSETP.GT.AND P3, PT, R11.reuse, -127, PT ;  /* 0xc2fe00000b00780b */ /* 0x041fe40003f64000 */
[C---:B------:R-:W-:Y:S02]  /*8cd0*/  FSETP.NAN.AND P5, PT, R8.reuse, R8, PT ;  /* 0x000000080800720b */ /* 0x040fe40003fa8000 */
[----:B------:R-:W-:Y:S02]  /*8ce0*/  FSETP.NAN.AND P6, PT, R11, R11, PT ;  /* 0x0000000b0b00720b */ /* 0x000fe40003fc8000 */
[----:B------:R-:W-:Y:S01]  /*8cf0*/  @!P4 FSEL R8, R8, -127, P5 ;  /* 0xc2fe00000808c808 */ /* 0x000fe20002800000 */
[----:B------:R-:W0:Y:S01]  /*8d00*/  FRND R3, R3 ;  /* 0x0000000300037307 */ /* 0x000e220000201000 */
[----:B-1----:R-:W-:-:S05]  /*8d10*/  FSETP.GT.AND P1, PT, R0, -127, PT ;  /* 0xc2fe00000000780b */ /* 0x002fca0003f24000 */
[----:B------:R-:W-:Y:S02]  /*8d20*/  @!P3 FSEL R11, R11, -127, P6 ;  /* 0xc2fe00000b0bb808 */ /* 0x000fe40003000000 */
[----:B------:R-:W1:Y:S01]  /*8d30*/  FRND R9, R9 ;  /* 0x0000000900097307 */ /* 0x000e620000201000 */
[C---:B--2---:R-:W-:Y:S02]  /*8d40*/  FSETP.GT.AND P5, PT, R5.reuse, -127, PT ;  /* 0xc2fe00000500780b */ /* 0x044fe40003fa4000 */
[C---:B------:R-:W-:Y:S02]  /*8d50*/  FSETP.NAN.AND P3, PT, R0.reuse, R0, PT ;  /* 0x000000000000720b */ /* 0x040fe40003f68000 */
[----:B------:R-:W-:Y:S02]  /*8d60*/  FSETP.NAN.AND P6, PT, R5, R5, PT ;  /* 0x000000050500720b */ /* 0x000fe40003fc8000 */
[----:B------:R-:W-:Y:S01]  /*8d70*/  @!P1 FSEL R0, R0, -127, P3 ;  /* 0xc2fe000000009808 */ /* 0x000fe20001800000 */
[----:B------:R-:W2:Y:S01]  /*8d80*/  F2I.S16.TRUNC.NTZ R4, R10 ;  /* 0x0000000a00047305 */ /* 0x000ea2000020e900 */
[----:B0-----:R-:W-:-:S02]  /*8d90*/  FSETP.GT.AND P4, PT, R3, -127, PT ;  /* 0xc2fe00000300780b */ /* 0x001fc40003f84000 */
[----:B------:R-:W-:-:S03]  /*8da0*/  FSETP.GEU.AND P3, PT, R10, 127, PT ;  /* 0x42fe00000a00780b */ /* 0x000fc60003f6e000 */
[----:B------:R-:W-:Y:S02]  /*8db0*/  @!P5 FSEL R5, R5, -127, P6 ;  /* 0xc2fe00000505d808 */ /* 0x000fe40003000000 */
[----:B------:R-:W0:Y:S01]  /*8dc0*/  FRND R7, R7 ;  /* 0x0000000700077307 */ /* 0x000e220000201000 */
[----:B-1----:R-:W-:Y:S02]  /*8dd0*/  FSETP.GT.AND P1, PT, R9, -127, PT ;  /* 0xc2fe00000900780b */ /* 0x002fe40003f24000 */
[C---:B------:R-:W-:Y:S02]  /*8de0*/  FSETP.NAN.AND P6, PT, R3.reuse, R3, PT ;  /* 0x000000030300720b */ /* 0x040fe40003fc8000 */
[----:B------:R-:W-:Y:S02]  /*8df0*/  FSETP.NAN.AND P5, PT, R10, R10, PT ;  /* 0x0000000a0a00720b */ /* 0x000fe40003fa8000 */
[----:B------:R-:W-:Y:S01]  /*8e00*/  @!P4 FSEL R3, R3, -127, P6 ;  /* 0xc2fe00000303c808 */ /* 0x000fe20003000000 */
[----:B------:R-:W1:Y:S01]  /*8e10*/  F2I.S16.TRUNC.NTZ R12, R8 ;  /* 0x00000008000c7305 */ /* 0x000e62000020e900 */
[----:B------:R-:W-:-:S02]  /*8e20*/  FSETP.GEU.AND P4, PT, R8, 127, PT ;  /* 0x42fe00000800780b */ /* 0x000fc40003f8e000 */
[----:B--2---:R-:W-:Y:S02]  /*8e30*/  LOP3.LUT R15, R4, 0xffff, RZ, 0xc0, !PT ;  /* 0x0000ffff040f7812 */ /* 0x004fe400078ec0ff */
[----:B------:R-:W-:Y:S02]  /*8e40*/  FSETP.NAN.AND P6, PT, R9, R9, PT ;  /* 0x000000090900720b */ /* 0x000fe40003fc8000 */
[----:B------:R-:W-:Y:S01]  /*8e50*/  @P3 SEL R15, R15, 0x7f, P5 ;  /* 0x0000007f0f0f3807 */ /* 0x000fe20002800000 */
[----:B------:R-:W2:Y:S01]  /*8e60*/  F2I.S16.TRUNC.NTZ R2, R0 ;  /* 0x0000000000027305 */ /* 0x000ea2000020e900 */
[----:B0-----:R-:W-:Y:S02]  /*8e70*/  FSETP.GT.AND P5, PT, R7, -127, PT ;  /* 0xc2fe00000700780b */ /* 0x001fe40003fa4000 */
[----:B------:R-:W-:Y:S02]  /*8e80*/  @!P1 FSEL R9, R9, -127, P6 ;  /* 0xc2fe000009099808 */ /* 0x000fe40003000000 */
[----:B------:R-:W-:-:S02]  /*8e90*/  FSETP.NAN.AND P1, PT, R8, R8, PT ;  /* 0x000000080800720b */ /* 0x000fc40003f28000 */
[----:B------:R-:W-:Y:S01]  /*8ea0*/  FSETP.GEU.AND P3, PT, R0, 127, PT ;  /* 0x42fe00000000780b */ /* 0x000fe20003f6e000 */
[----:B------:R-:W0:Y:S01]  /*8eb0*/  F2I.S16.TRUNC.NTZ R6, R5 ;  /* 0x0000000500067305 */ /* 0x000e22000020e900 */
[----:B-1----:R-:W-:Y:S02]  /*8ec0*/  LOP3.LUT R13, R12, 0xffff, RZ, 0xc0, !PT ;  /* 0x0000ffff0c0d7812 */ /* 0x002fe400078ec0ff */
[----:B------:R-:W-:Y:S02]  /*8ed0*/  FSETP.NAN.AND P6, PT, R0, R0, PT ;  /* 0x000000000000720b */ /* 0x000fe40003fc8000 */
[----:B------:R-:W-:Y:S02]  /*8ee0*/  @P4 SEL R13, R13, 0x7f, P1 ;  /* 0x0000007f0d0d4807 */ /* 0x000fe40000800000 */
[----:B------:R-:W-:Y:S01]  /*8ef0*/  FSETP.NAN.AND P4, PT, R7, R7, PT ;  /* 0x000000070700720b */ /* 0x000fe20003f88000 */
[----:B------:R-:W1:Y:S01]  /*8f00*/  F2I.S16.TRUNC.NTZ R4, R3 ;  /* 0x0000000300047305 */ /* 0x000e62000020e900 */
[----:B------:R-:W-:-:S02]  /*8f10*/  FSETP.GEU.AND P1, PT, R5, 127, PT ;  /* 0x42fe00000500780b */ /* 0x000fc40003f2e000 */
[----:B------:R-:W-:Y:S02]  /*8f20*/  @!P5 FSEL R7, R7, -127, P4 ;  /* 0xc2fe00000707d808 */ /* 0x000fe40002000000 */
[----:B--2---:R-:W-:Y:S02]  /*8f30*/  LOP3.LUT R2, R2, 0xffff, RZ, 0xc0, !PT ;  /* 0x0000ffff02027812 */ /* 0x004fe400078ec0ff */
[----:B------:R-:W-:Y:S01]  /*8f40*/  FSETP.GEU.AND P4, PT, R3, 127, PT ;  /* 0x42fe00000300780b */ /* 0x000fe20003f8e000 */
[----:B------:R-:W2:Y:S01]  /*8f50*/  F2I.S16.TRUNC.NTZ R16, R11 ;  /* 0x0000000b00107305 */ /* 0x000ea2000020e900 */
[----:B------:R-:W-:Y:S02]  /*8f60*/  @P3 SEL R2, R2, 0x7f, P6 ;  /* 0x0000007f02023807 */ /* 0x000fe40003000000 */
[----:B------:R-:W-:Y:S02]  /*8f70*/  FSETP.NAN.AND P6, PT, R5, R5, PT ;  /* 0x000000050500720b */ /* 0x000fe40003fc8000 */
[----:B------:R-:W-:-:S02]  /*8f80*/  FSETP.GEU.AND P3, PT, R11, 127, PT ;  /* 0x42fe00000b00780b */ /* 0x000fc40003f6e000 */
[----:B0-----:R-:W-:Y:S01]  /*8f90*/  LOP3.LUT R6, R6, 0xffff, RZ, 0xc0, !PT ;  /* 0x0000ffff06067812 */ /* 0x001fe200078ec0ff */
[----:B------:R-:W0:Y:S01]  /*8fa0*/  F2I.S16.TRUNC.NTZ R8, R9 ;  /* 0x0000000900087305 */ /* 0x000e22000020e900 */
[----:B------:R-:W-:Y:S02]  /*8fb0*/  FSETP.NAN.AND P5, PT, R3, R3, PT ;  /* 0x000000030300720b */ /* 0x000fe40003fa8000 */
[----:B-1----:R-:W-:Y:S02]  /*8fc0*/  LOP3.LUT R4, R4, 0xffff, RZ, 0xc0, !PT ;  /* 0x0000ffff04047812 */ /* 0x002fe400078ec0ff */
[----:B------:R-:W-:Y:S02]  /*8fd0*/  @P1 SEL R6, R6, 0x7f, P6 ;  /* 0x0000007f06061807 */ /* 0x000fe40003000000 */
[----:B------:R-:W-:Y:S01]  /*8fe0*/  FSETP.GEU.AND P1, PT, R9, 127, PT ;  /* 0x42fe00000900780b */ /* 0x000fe20003f2e000 */
[----:B------:R-:W1:Y:S01]  /*8ff0*/  F2I.S16.TRUNC.NTZ R0, R7 ;  /* 0x0000000700007305 */ /* 0x000e62000020e900 */
[----:B------:R-:W-:-:S02]  /*9000*/  FSETP.GEU.AND P6, PT, R7, 127, PT ;  /* 0x42fe00000700780b */ /* 0x000fc40003fce000 */
[----:B------:R-:W-:Y:S02]  /*9010*/  @P4 SEL R4, R4, 0x7f, P5 ;  /* 0x0000007f04044807 */ /* 0x000fe40002800000 */
[----:B------:R-:W-:Y:S02]  /*9020*/  FSETP.NAN.AND P5, PT, R11, R11, PT ;  /* 0x0000000b0b00720b */ /* 0x000fe40003fa8000 */
[----:B--2---:R-:W-:Y:S02]  /*9030*/  LOP3.LUT R5, R16, 0xffff, RZ, 0xc0, !PT ;  /* 0x0000ffff10057812 */ /* 0x004fe400078ec0ff */
[----:B------:R-:W-:Y:S02]  /*9040*/  FSETP.NAN.AND P4, PT, R9, R9, PT ;  /* 0x000000090900720b */ /* 0x000fe40003f88000 */
[----:B------:R-:W-:Y:S02]  /*9050*/  @P3 SEL R5, R5, 0x7f, P5 ;  /* 0x0000007f05053807 */ /* 0x000fe40002800000 */
[----:B------:R-:W-:-:S02]  /*9060*/  FSETP.NAN.AND P3, PT, R7, R7, PT ;  /* 0x000000070700720b */ /* 0x000fc40003f68000 */
[----:B0-----:R-:W-:Y:S02]  /*9070*/  LOP3.LUT R3, R8, 0xffff, RZ, 0xc0, !PT ;  /* 0x0000ffff08037812 */ /* 0x001fe400078ec0ff */
[----:B-1----:R-:W-:Y:S02]  /*9080*/  LOP3.LUT R0, R0, 0xffff, RZ, 0xc0, !PT ;  /* 0x0000ffff00007812 */ /* 0x002fe400078ec0ff */
[----:B------:R-:W-:Y:S02]  /*9090*/  @P1 SEL R3, R3, 0x7f, P4 ;  /* 0x0000007f03031807 */ /* 0x000fe40002000000 */
[----:B------:R-:W-:Y:S02]  /*90a0*/  @P6 SEL R0, R0, 0x7f, P3 ;  /* 0x0000007f00006807 */ /* 0x000fe40001800000 */
[----:B------:R-:W-:Y:S02]  /*90b0*/  PRMT R15, R15, 0x3340, R2 ;  /* 0x000033400f0f7816 */ /* 0x000fe40000000002 */
[----:B------:R-:W-:-:S02]  /*90c0*/  PRMT R6, R13, 0x3340, R6 ;  /* 0x000033400d067816 */ /* 0x000fc40000000006 */
[----:B------:R-:W-:Y:S02]  /*90d0*/  PRMT R5, R5, 0x3340, R4 ;  /* 0x0000334005057816 */ /* 0x000fe40000000004 */
[----:B------:R-:W-:Y:S02]  /*90e0*/  SHF.R.S32.HI R7, RZ, 0x1f, R20 ;  /* 0x0000001fff077819 */ /* 0x000fe40000011414 */
[----:B------:R-:W-:Y:S02]  /*90f0*/  IADD3 R2, P1, R20, c[0x0][0x1c0], RZ ;  /* 0x0000700014027a10 */ /* 0x000fe40007f3e0ff */
[----:B------:R-:W-:Y:S02]  /*9100*/  PRMT R0, R3, 0x3340, R0 ;  /* 0x0000334003007816 */ /* 0x000fe40000000000 */
[----:B------:R-:W-:Y:S02]  /*9110*/  PRMT R4, R15, 0x5410, R6 ;  /* 0x000054100f047816 */ /* 0x000fe40000000006 */
[----:B------:R-:W-:-:S02]  /*9120*/  IADD3.X R3, R7, c[0x0][0x1c4], RZ, P1, !PT ;  /* 0x0000710007037a10 */ /* 0x000fc40000ffe4ff */
[----:B------:R-:W-:-:S05]  /*9130*/  PRMT R5, R5, 0x5410, R0 ;  /* 0x0000541005057816 */ /* 0x000fca0000000000 */
[----:B------:R0:W-:Y:S01]  /*9140*/  @!P2 STG.E.64 [R2.64], R4 ;  /* 0x000000040200a986 */ /* 0x0001e2000c101b04 */
[----:B------:R-:W-:Y:S05]  /*9150*/  @!P0 BRA `(.L_x_4) ;  /* 0xfffff8f000008947 */ /* 0x000fea000383ffff */
[----:B------:R-:W-:Y:S05]  /*9160*/  EXIT ;  /* 0x000000000000794d */ /* 0x000fea0003800000 */
.L_x_5:
[----:B------:R-:W-:-:S00]  /*9170*/  BRA `(.L_x_5) ;  /* 0xfffffff000007947 */ /* 0x000fc0000383ffff */
[----:B------:R-:W-:-:S00]  /*9180*/  NOP ;  /* 0x0000000000007918 */ /* 0x000fc00000000000 */
[----:B------:R-:W-:-:S00]  /*9190*/  NOP ;  /* 0x0000000000007918 */ /* 0x000fc00000000000 */
[----:B------:R-:W-:-:S00]  /*91a0*/  NOP ;  /* 0x0000000000007918 */ /* 0x000fc00000000000 */
[----:B------:R-:W-:-:S00]  /*91b0*/  NOP ;  /* 0x0000000000007918 */ /* 0x000fc00000000000 */
[----:B------:R-:W-:-:S00]  /*91c0*/  NOP ;  /* 0x0000000000007918 */ /* 0x000fc00000000000 */
[----:B------:R-:W-:-:S00]  /*91d0*/  NOP ;  /* 0x0000000000007918 */ /* 0x000fc00000000000 */
[----:B------:R-:W-:-:S00]  /*91e0*/  NOP ;  /* 0x0000000000007918 */ /* 0x000fc00000000000 */
[----:B------:R-:W-:-:S00]  /*91f0*/  NOP ;  /* 0x0000000000007918 */ /* 0x000fc00000000000 */
.L_x_6:


//--------------------- .nv.global.init           --------------------------
	.section	.nv.global.init,"aw",@progbits
.nv.global.init:
	.type		_$_str,@object
	.size		_$_str,(.L_0 - _$_str)
_$_str:
        /*0000*/ 	.byte	0x5f, 0x5f, 0x43, 0x55, 0x44, 0x41, 0x5f, 0x46, 0x54, 0x5a, 0x00
.L_0:


//--------------------- .nv.shared.triton_red_fused__to_copy_add_amax_amin_clamp_mul_native_layer_norm_reciprocal_12 --------------------------
	.section	.nv.shared.triton_red_fused__to_copy_add_amax_amin_clamp_mul_native_layer_norm_reciprocal_12,"aw",@nobits
	.sectionflags	@""
	.align	16
